//
// Generated by NVIDIA NVVM Compiler
//
// Compiler Build ID: CL-36424714
// Cuda compilation tools, release 13.0, V13.0.88
// Based on NVVM 20.0.0
//

.version 9.0
.target sm_100
.address_size 64

	// .globl	_Z16bruteForceKernelPxixPyP14SequenceResult

.visible .entry _Z16bruteForceKernelPxixPyP14SequenceResult(
	.param .u64 .ptr .align 1 _Z16bruteForceKernelPxixPyP14SequenceResult_param_0,
	.param .u32 _Z16bruteForceKernelPxixPyP14SequenceResult_param_1,
	.param .u64 _Z16bruteForceKernelPxixPyP14SequenceResult_param_2,
	.param .u64 .ptr .align 1 _Z16bruteForceKernelPxixPyP14SequenceResult_param_3,
	.param .u64 .ptr .align 1 _Z16bruteForceKernelPxixPyP14SequenceResult_param_4
)
{
	.local .align 16 .b8 	__local_depot0[224];
	.reg .b64 	%SP;
	.reg .b64 	%SPL;
	.reg .pred 	%p<33>;
	.reg .b16 	%rs<29>;
	.reg .b32 	%r<111>;
	.reg .b64 	%rd<247>;

	mov.u64 	%SPL, __local_depot0;
	ld.param.u64 	%rd69, [_Z16bruteForceKernelPxixPyP14SequenceResult_param_0];
	ld.param.u32 	%r42, [_Z16bruteForceKernelPxixPyP14SequenceResult_param_1];
	ld.param.u64 	%rd66, [_Z16bruteForceKernelPxixPyP14SequenceResult_param_2];
	ld.param.u64 	%rd67, [_Z16bruteForceKernelPxixPyP14SequenceResult_param_3];
	ld.param.u64 	%rd70, [_Z16bruteForceKernelPxixPyP14SequenceResult_param_4];
	cvta.to.global.u64 	%rd1, %rd69;
	cvta.to.global.u64 	%rd2, %rd70;
	add.u64 	%rd3, %SPL, 0;
	add.u64 	%rd4, %SPL, 32;
	mov.u32 	%r43, %ctaid.x;
	mov.u32 	%r44, %ntid.x;
	mov.u32 	%r45, %tid.x;
	mad.lo.s32 	%r46, %r43, %r44, %r45;
	cvt.u64.u32 	%rd5, %r46;
	setp.lt.s32 	%p1, %r42, 1;
	mov.b64 	%rd225, 1;
	@%p1 bra 	$L__BB0_7;
	and.b32  	%r1, %r42, 3;
	setp.lt.u32 	%p2, %r42, 4;
	mov.b64 	%rd225, 1;
	@%p2 bra 	$L__BB0_4;
	and.b32  	%r47, %r42, 2147483644;
	neg.s32 	%r99, %r47;
	mov.b64 	%rd225, 1;
$L__BB0_3:
	mul.lo.s64 	%rd225, %rd225, 81;
	add.s32 	%r99, %r99, 4;
	setp.ne.s32 	%p3, %r99, 0;
	@%p3 bra 	$L__BB0_3;
$L__BB0_4:
	setp.eq.s32 	%p4, %r1, 0;
	@%p4 bra 	$L__BB0_7;
	neg.s32 	%r100, %r1;
$L__BB0_6:
	.pragma "nounroll";
	mul.lo.s64 	%rd225, %rd225, 3;
	add.s32 	%r100, %r100, 1;
	setp.ne.s32 	%p5, %r100, 0;
	@%p5 bra 	$L__BB0_6;
$L__BB0_7:
	setp.le.u64 	%p6, %rd225, %rd5;
	@%p6 bra 	$L__BB0_56;
	setp.lt.s32 	%p7, %r42, 1;
	mov.b64 	%rd231, 0;
	@%p7 bra 	$L__BB0_41;
	and.b32  	%r8, %r42, 3;
	setp.lt.u32 	%p8, %r42, 4;
	mov.b64 	%rd231, 0;
	mov.u32 	%r105, %r42;
	mov.u64 	%rd234, %rd5;
	@%p8 bra 	$L__BB0_33;
	add.s32 	%r102, %r42, -2;
	and.b32  	%r48, %r42, 2147483644;
	neg.s32 	%r101, %r48;
	mov.b64 	%rd231, 0;
	mov.u64 	%rd234, %rd5;
$L__BB0_11:
	add.s32 	%r13, %r102, 1;
	cvt.u32.u64 	%r50, %rd234;
	mul.hi.u32 	%r51, %r50, -1431655765;
	shr.u32 	%r14, %r51, 1;
	mul.lo.s32 	%r52, %r14, 3;
	sub.s32 	%r49, %r50, %r52;
	setp.eq.s32 	%p9, %r49, 1;
	@%p9 bra 	$L__BB0_14;
	setp.ne.s32 	%p10, %r49, 0;
	@%p10 bra 	$L__BB0_15;
	cvt.u64.u32 	%rd85, %r13;
	mul.wide.u32 	%rd86, %r13, 8;
	add.s64 	%rd87, %rd1, %rd86;
	ld.global.u64 	%rd88, [%rd87];
	neg.s64 	%rd89, %rd88;
	add.s64 	%rd90, %rd4, %rd86;
	st.local.u64 	[%rd90], %rd89;
	add.s64 	%rd91, %rd3, %rd85;
	mov.b16 	%rs2, 45;
	st.local.u8 	[%rd91], %rs2;
	sub.s64 	%rd231, %rd231, %rd88;
	bra.uni 	$L__BB0_16;
$L__BB0_14:
	cvt.u64.u32 	%rd80, %r13;
	mul.wide.u32 	%rd81, %r13, 8;
	add.s64 	%rd82, %rd4, %rd81;
	mov.b64 	%rd83, 0;
	st.local.u64 	[%rd82], %rd83;
	add.s64 	%rd84, %rd3, %rd80;
	mov.b16 	%rs1, 48;
	st.local.u8 	[%rd84], %rs1;
	bra.uni 	$L__BB0_16;
$L__BB0_15:
	cvt.u64.u32 	%rd92, %r13;
	mul.wide.u32 	%rd93, %r13, 8;
	add.s64 	%rd94, %rd1, %rd93;
	ld.global.u64 	%rd95, [%rd94];
	add.s64 	%rd96, %rd4, %rd93;
	st.local.u64 	[%rd96], %rd95;
	add.s64 	%rd97, %rd3, %rd92;
	mov.b16 	%rs3, 43;
	st.local.u8 	[%rd97], %rs3;
	add.s64 	%rd231, %rd95, %rd231;
$L__BB0_16:
	add.s32 	%r15, %r102, -2;
	mul.hi.u32 	%r54, %r14, 1431655766;
	mul.lo.s32 	%r55, %r54, 3;
	sub.s32 	%r53, %r14, %r55;
	setp.eq.s32 	%p11, %r53, 0;
	@%p11 bra 	$L__BB0_19;
	setp.ne.s32 	%p12, %r53, 1;
	@%p12 bra 	$L__BB0_20;
	cvt.u64.u32 	%rd98, %r102;
	mul.wide.u32 	%rd99, %r102, 8;
	add.s64 	%rd100, %rd4, %rd99;
	mov.b64 	%rd101, 0;
	st.local.u64 	[%rd100], %rd101;
	add.s64 	%rd102, %rd3, %rd98;
	mov.b16 	%rs4, 48;
	st.local.u8 	[%rd102], %rs4;
	bra.uni 	$L__BB0_21;
$L__BB0_19:
	cvt.u64.u32 	%rd103, %r102;
	mul.wide.u32 	%rd104, %r102, 8;
	add.s64 	%rd105, %rd1, %rd104;
	ld.global.u64 	%rd106, [%rd105];
	neg.s64 	%rd107, %rd106;
	add.s64 	%rd108, %rd4, %rd104;
	st.local.u64 	[%rd108], %rd107;
	add.s64 	%rd109, %rd3, %rd103;
	mov.b16 	%rs5, 45;
	st.local.u8 	[%rd109], %rs5;
	sub.s64 	%rd231, %rd231, %rd106;
	bra.uni 	$L__BB0_21;
$L__BB0_20:
	cvt.u64.u32 	%rd110, %r102;
	mul.wide.u32 	%rd111, %r102, 8;
	add.s64 	%rd112, %rd1, %rd111;
	ld.global.u64 	%rd113, [%rd112];
	add.s64 	%rd114, %rd4, %rd111;
	st.local.u64 	[%rd114], %rd113;
	add.s64 	%rd115, %rd3, %rd110;
	mov.b16 	%rs6, 43;
	st.local.u8 	[%rd115], %rs6;
	add.s64 	%rd231, %rd113, %rd231;
$L__BB0_21:
	add.s32 	%r16, %r102, -1;
	mul.hi.u32 	%r58, %r50, 954437177;
	shr.u32 	%r59, %r58, 1;
	mul.hi.u32 	%r60, %r59, 1431655766;
	mul.lo.s32 	%r61, %r60, 3;
	sub.s32 	%r56, %r59, %r61;
	setp.eq.s32 	%p13, %r56, 0;
	@%p13 bra 	$L__BB0_24;
	setp.ne.s32 	%p14, %r56, 1;
	@%p14 bra 	$L__BB0_25;
	cvt.u64.u32 	%rd116, %r16;
	mul.wide.u32 	%rd117, %r16, 8;
	add.s64 	%rd118, %rd4, %rd117;
	mov.b64 	%rd119, 0;
	st.local.u64 	[%rd118], %rd119;
	add.s64 	%rd120, %rd3, %rd116;
	mov.b16 	%rs7, 48;
	st.local.u8 	[%rd120], %rs7;
	bra.uni 	$L__BB0_26;
$L__BB0_24:
	cvt.u64.u32 	%rd121, %r16;
	mul.wide.u32 	%rd122, %r16, 8;
	add.s64 	%rd123, %rd1, %rd122;
	ld.global.u64 	%rd124, [%rd123];
	neg.s64 	%rd125, %rd124;
	add.s64 	%rd126, %rd4, %rd122;
	st.local.u64 	[%rd126], %rd125;
	add.s64 	%rd127, %rd3, %rd121;
	mov.b16 	%rs8, 45;
	st.local.u8 	[%rd127], %rs8;
	sub.s64 	%rd231, %rd231, %rd124;
	bra.uni 	$L__BB0_26;
$L__BB0_25:
	cvt.u64.u32 	%rd128, %r16;
	mul.wide.u32 	%rd129, %r16, 8;
	add.s64 	%rd130, %rd1, %rd129;
	ld.global.u64 	%rd131, [%rd130];
	add.s64 	%rd132, %rd4, %rd129;
	st.local.u64 	[%rd132], %rd131;
	add.s64 	%rd133, %rd3, %rd128;
	mov.b16 	%rs9, 43;
	st.local.u8 	[%rd133], %rs9;
	add.s64 	%rd231, %rd131, %rd231;
$L__BB0_26:
	mul.hi.u32 	%r64, %r50, 795364315;
	sub.s32 	%r65, %r50, %r64;
	shr.u32 	%r66, %r65, 1;
	add.s32 	%r67, %r66, %r64;
	shr.u32 	%r68, %r67, 4;
	mul.hi.u32 	%r69, %r68, 1431655766;
	mul.lo.s32 	%r70, %r69, 3;
	sub.s32 	%r62, %r68, %r70;
	mul.hi.u32 	%r71, %r50, -901412889;
	shr.u32 	%r72, %r71, 6;
	cvt.u64.u32 	%rd234, %r72;
	setp.eq.s32 	%p15, %r62, 0;
	@%p15 bra 	$L__BB0_29;
	setp.ne.s32 	%p16, %r62, 1;
	@%p16 bra 	$L__BB0_30;
	cvt.u64.u32 	%rd134, %r15;
	mul.wide.u32 	%rd135, %r15, 8;
	add.s64 	%rd136, %rd4, %rd135;
	mov.b64 	%rd137, 0;
	st.local.u64 	[%rd136], %rd137;
	add.s64 	%rd138, %rd3, %rd134;
	mov.b16 	%rs10, 48;
	st.local.u8 	[%rd138], %rs10;
	bra.uni 	$L__BB0_31;
$L__BB0_29:
	cvt.u64.u32 	%rd139, %r15;
	mul.wide.u32 	%rd140, %r15, 8;
	add.s64 	%rd141, %rd1, %rd140;
	ld.global.u64 	%rd142, [%rd141];
	neg.s64 	%rd143, %rd142;
	add.s64 	%rd144, %rd4, %rd140;
	st.local.u64 	[%rd144], %rd143;
	add.s64 	%rd145, %rd3, %rd139;
	mov.b16 	%rs11, 45;
	st.local.u8 	[%rd145], %rs11;
	sub.s64 	%rd231, %rd231, %rd142;
	bra.uni 	$L__BB0_31;
$L__BB0_30:
	cvt.u64.u32 	%rd146, %r15;
	mul.wide.u32 	%rd147, %r15, 8;
	add.s64 	%rd148, %rd1, %rd147;
	ld.global.u64 	%rd149, [%rd148];
	add.s64 	%rd150, %rd4, %rd147;
	st.local.u64 	[%rd150], %rd149;
	add.s64 	%rd151, %rd3, %rd146;
	mov.b16 	%rs12, 43;
	st.local.u8 	[%rd151], %rs12;
	add.s64 	%rd231, %rd149, %rd231;
$L__BB0_31:
	add.s32 	%r102, %r102, -4;
	add.s32 	%r101, %r101, 4;
	setp.ne.s32 	%p17, %r101, 0;
	@%p17 bra 	$L__BB0_11;
	add.s32 	%r105, %r102, 2;
$L__BB0_33:
	setp.eq.s32 	%p18, %r8, 0;
	@%p18 bra 	$L__BB0_41;
	neg.s32 	%r104, %r8;
$L__BB0_35:
	.pragma "nounroll";
	add.s32 	%r105, %r105, -1;
	cvt.u32.u64 	%r74, %rd234;
	mul.hi.u32 	%r75, %r74, -1431655765;
	shr.u32 	%r25, %r75, 1;
	mul.lo.s32 	%r76, %r25, 3;
	sub.s32 	%r73, %r74, %r76;
	setp.eq.s32 	%p19, %r73, 0;
	@%p19 bra 	$L__BB0_38;
	setp.ne.s32 	%p20, %r73, 1;
	@%p20 bra 	$L__BB0_39;
	cvt.u64.u32 	%rd152, %r105;
	mul.wide.u32 	%rd153, %r105, 8;
	add.s64 	%rd154, %rd4, %rd153;
	mov.b64 	%rd155, 0;
	st.local.u64 	[%rd154], %rd155;
	add.s64 	%rd156, %rd3, %rd152;
	mov.b16 	%rs13, 48;
	st.local.u8 	[%rd156], %rs13;
	bra.uni 	$L__BB0_40;
$L__BB0_38:
	cvt.u64.u32 	%rd157, %r105;
	mul.wide.u32 	%rd158, %r105, 8;
	add.s64 	%rd159, %rd1, %rd158;
	ld.global.u64 	%rd160, [%rd159];
	neg.s64 	%rd161, %rd160;
	add.s64 	%rd162, %rd4, %rd158;
	st.local.u64 	[%rd162], %rd161;
	add.s64 	%rd163, %rd3, %rd157;
	mov.b16 	%rs14, 45;
	st.local.u8 	[%rd163], %rs14;
	sub.s64 	%rd231, %rd231, %rd160;
	bra.uni 	$L__BB0_40;
$L__BB0_39:
	cvt.u64.u32 	%rd164, %r105;
	mul.wide.u32 	%rd165, %r105, 8;
	add.s64 	%rd166, %rd1, %rd165;
	ld.global.u64 	%rd167, [%rd166];
	add.s64 	%rd168, %rd4, %rd165;
	st.local.u64 	[%rd168], %rd167;
	add.s64 	%rd169, %rd3, %rd164;
	mov.b16 	%rs15, 43;
	st.local.u8 	[%rd169], %rs15;
	add.s64 	%rd231, %rd167, %rd231;
$L__BB0_40:
	add.s32 	%r104, %r104, 1;
	setp.ne.s32 	%p21, %r104, 0;
	cvt.u64.u32 	%rd234, %r25;
	@%p21 bra 	$L__BB0_35;
$L__BB0_41:
	setp.ne.s64 	%p22, %rd231, %rd66;
	@%p22 bra 	$L__BB0_56;
	cvta.to.global.u64 	%rd170, %rd67;
	atom.global.add.u64 	%rd38, [%rd170], 1;
	setp.gt.u64 	%p23, %rd38, 9999999;
	@%p23 bra 	$L__BB0_56;
	setp.lt.s32 	%p24, %r42, 1;
	add.s64 	%rd171, %rd5, 1;
	mad.lo.s64 	%rd39, %rd38, 224, %rd2;
	st.global.u64 	[%rd39], %rd171;
	@%p24 bra 	$L__BB0_56;
	setp.lt.u32 	%p25, %r42, 16;
	mov.b32 	%r108, 0;
	@%p25 bra 	$L__BB0_47;
	and.b32  	%r108, %r42, 2147483632;
	neg.s32 	%r106, %r108;
	add.s64 	%rd242, %rd4, 64;
	add.s64 	%rd241, %rd39, 64;
	add.s64 	%rd240, %rd3, 8;
	add.s64 	%rd239, %rd39, 215;
$L__BB0_46:
	.pragma "nounroll";
	ld.local.v2.u64 	{%rd173, %rd174}, [%rd242+-64];
	st.global.u64 	[%rd241+-56], %rd173;
	ld.local.v2.b32 	{%r79, %r80}, [%rd240+-8];
	bfe.u32 	%r81, %r80, 24, 8;
	bfe.u32 	%r82, %r80, 16, 8;
	bfe.u32 	%r83, %r80, 8, 8;
	bfe.u32 	%r84, %r80, 0, 8;
	bfe.u32 	%r85, %r79, 24, 8;
	bfe.u32 	%r86, %r79, 16, 8;
	bfe.u32 	%r87, %r79, 8, 8;
	bfe.u32 	%r88, %r79, 0, 8;
	st.global.u8 	[%rd239+-15], %r88;
	st.global.u64 	[%rd241+-48], %rd174;
	st.global.u8 	[%rd239+-14], %r87;
	ld.local.v2.u64 	{%rd175, %rd176}, [%rd242+-48];
	st.global.u64 	[%rd241+-40], %rd175;
	st.global.u8 	[%rd239+-13], %r86;
	st.global.u64 	[%rd241+-32], %rd176;
	st.global.u8 	[%rd239+-12], %r85;
	ld.local.v2.u64 	{%rd177, %rd178}, [%rd242+-32];
	st.global.u64 	[%rd241+-24], %rd177;
	st.global.u8 	[%rd239+-11], %r84;
	st.global.u64 	[%rd241+-16], %rd178;
	st.global.u8 	[%rd239+-10], %r83;
	ld.local.v2.u64 	{%rd179, %rd180}, [%rd242+-16];
	st.global.u64 	[%rd241+-8], %rd179;
	st.global.u8 	[%rd239+-9], %r82;
	st.global.u64 	[%rd241], %rd180;
	st.global.u8 	[%rd239+-8], %r81;
	ld.local.v2.u64 	{%rd181, %rd182}, [%rd242];
	st.global.u64 	[%rd241+8], %rd181;
	ld.local.v2.b32 	{%r89, %r90}, [%rd240];
	bfe.u32 	%r91, %r90, 24, 8;
	bfe.u32 	%r92, %r90, 16, 8;
	bfe.u32 	%r93, %r90, 8, 8;
	bfe.u32 	%r94, %r90, 0, 8;
	bfe.u32 	%r95, %r89, 24, 8;
	bfe.u32 	%r96, %r89, 16, 8;
	bfe.u32 	%r97, %r89, 8, 8;
	bfe.u32 	%r98, %r89, 0, 8;
	st.global.u8 	[%rd239+-7], %r98;
	st.global.u64 	[%rd241+16], %rd182;
	st.global.u8 	[%rd239+-6], %r97;
	ld.local.v2.u64 	{%rd183, %rd184}, [%rd242+16];
	st.global.u64 	[%rd241+24], %rd183;
	st.global.u8 	[%rd239+-5], %r96;
	st.global.u64 	[%rd241+32], %rd184;
	st.global.u8 	[%rd239+-4], %r95;
	ld.local.v2.u64 	{%rd185, %rd186}, [%rd242+32];
	st.global.u64 	[%rd241+40], %rd185;
	st.global.u8 	[%rd239+-3], %r94;
	st.global.u64 	[%rd241+48], %rd186;
	st.global.u8 	[%rd239+-2], %r93;
	ld.local.v2.u64 	{%rd187, %rd188}, [%rd242+48];
	st.global.u64 	[%rd241+56], %rd187;
	st.global.u8 	[%rd239+-1], %r92;
	st.global.u64 	[%rd241+64], %rd188;
	st.global.u8 	[%rd239], %r91;
	add.s32 	%r106, %r106, 16;
	add.s64 	%rd242, %rd242, 128;
	add.s64 	%rd241, %rd241, 128;
	add.s64 	%rd240, %rd240, 16;
	add.s64 	%rd239, %rd239, 16;
	setp.ne.s32 	%p26, %r106, 0;
	@%p26 bra 	$L__BB0_46;
$L__BB0_47:
	and.b32  	%r32, %r42, 15;
	setp.eq.s32 	%p27, %r32, 0;
	@%p27 bra 	$L__BB0_56;
	add.s64 	%rd52, %rd39, 8;
	add.s64 	%rd53, %rd39, 200;
	and.b32  	%r33, %r42, 7;
	setp.lt.u32 	%p28, %r32, 8;
	@%p28 bra 	$L__BB0_50;
	cvt.u64.u32 	%rd189, %r108;
	mul.wide.u32 	%rd190, %r108, 8;
	add.s64 	%rd191, %rd4, %rd190;
	ld.local.u64 	%rd192, [%rd191];
	add.s64 	%rd193, %rd52, %rd190;
	st.global.u64 	[%rd193], %rd192;
	add.s64 	%rd194, %rd3, %rd189;
	ld.local.u8 	%rs16, [%rd194];
	add.s64 	%rd195, %rd53, %rd189;
	st.global.u8 	[%rd195], %rs16;
	ld.local.u64 	%rd196, [%rd191+8];
	st.global.u64 	[%rd193+8], %rd196;
	ld.local.u8 	%rs17, [%rd194+1];
	st.global.u8 	[%rd195+1], %rs17;
	ld.local.u64 	%rd197, [%rd191+16];
	st.global.u64 	[%rd193+16], %rd197;
	ld.local.u8 	%rs18, [%rd194+2];
	st.global.u8 	[%rd195+2], %rs18;
	ld.local.u64 	%rd198, [%rd191+24];
	st.global.u64 	[%rd193+24], %rd198;
	ld.local.u8 	%rs19, [%rd194+3];
	st.global.u8 	[%rd195+3], %rs19;
	ld.local.u64 	%rd199, [%rd191+32];
	st.global.u64 	[%rd193+32], %rd199;
	ld.local.u8 	%rs20, [%rd194+4];
	st.global.u8 	[%rd195+4], %rs20;
	ld.local.u64 	%rd200, [%rd191+40];
	st.global.u64 	[%rd193+40], %rd200;
	ld.local.u8 	%rs21, [%rd194+5];
	st.global.u8 	[%rd195+5], %rs21;
	ld.local.u64 	%rd201, [%rd191+48];
	st.global.u64 	[%rd193+48], %rd201;
	ld.local.u8 	%rs22, [%rd194+6];
	st.global.u8 	[%rd195+6], %rs22;
	ld.local.u64 	%rd202, [%rd191+56];
	st.global.u64 	[%rd193+56], %rd202;
	ld.local.u8 	%rs23, [%rd194+7];
	st.global.u8 	[%rd195+7], %rs23;
	add.s32 	%r108, %r108, 8;
$L__BB0_50:
	setp.eq.s32 	%p29, %r33, 0;
	@%p29 bra 	$L__BB0_56;
	and.b32  	%r36, %r42, 3;
	setp.lt.u32 	%p30, %r33, 4;
	@%p30 bra 	$L__BB0_53;
	cvt.u64.u32 	%rd203, %r108;
	mul.wide.u32 	%rd204, %r108, 8;
	add.s64 	%rd205, %rd4, %rd204;
	ld.local.u64 	%rd206, [%rd205];
	add.s64 	%rd207, %rd52, %rd204;
	st.global.u64 	[%rd207], %rd206;
	add.s64 	%rd208, %rd3, %rd203;
	ld.local.u8 	%rs24, [%rd208];
	add.s64 	%rd209, %rd53, %rd203;
	st.global.u8 	[%rd209], %rs24;
	ld.local.u64 	%rd210, [%rd205+8];
	st.global.u64 	[%rd207+8], %rd210;
	ld.local.u8 	%rs25, [%rd208+1];
	st.global.u8 	[%rd209+1], %rs25;
	ld.local.u64 	%rd211, [%rd205+16];
	st.global.u64 	[%rd207+16], %rd211;
	ld.local.u8 	%rs26, [%rd208+2];
	st.global.u8 	[%rd209+2], %rs26;
	ld.local.u64 	%rd212, [%rd205+24];
	st.global.u64 	[%rd207+24], %rd212;
	ld.local.u8 	%rs27, [%rd208+3];
	st.global.u8 	[%rd209+3], %rs27;
	add.s32 	%r108, %r108, 4;
$L__BB0_53:
	setp.eq.s32 	%p31, %r36, 0;
	@%p31 bra 	$L__BB0_56;
	mul.lo.s64 	%rd213, %rd38, 224;
	cvt.u64.u32 	%rd214, %r108;
	add.s64 	%rd215, %rd213, %rd214;
	add.s64 	%rd216, %rd215, %rd2;
	add.s64 	%rd246, %rd216, 200;
	add.s64 	%rd245, %rd3, %rd214;
	mul.wide.u32 	%rd217, %r108, 8;
	add.s64 	%rd218, %rd213, %rd217;
	add.s64 	%rd219, %rd218, %rd2;
	add.s64 	%rd244, %rd219, 8;
	add.s64 	%rd243, %rd4, %rd217;
	neg.s32 	%r110, %r36;
$L__BB0_55:
	.pragma "nounroll";
	ld.local.u64 	%rd220, [%rd243];
	st.global.u64 	[%rd244], %rd220;
	ld.local.u8 	%rs28, [%rd245];
	st.global.u8 	[%rd246], %rs28;
	add.s64 	%rd246, %rd246, 1;
	add.s64 	%rd245, %rd245, 1;
	add.s64 	%rd244, %rd244, 8;
	add.s64 	%rd243, %rd243, 8;
	add.s32 	%r110, %r110, 1;
	setp.ne.s32 	%p32, %r110, 0;
	@%p32 bra 	$L__BB0_55;
$L__BB0_56:
	ret;

}


// ===== COMPILED SASS (sm_100) =====

	.target	sm_100

	.elftype	@"ET_EXEC"


//--------------------- .note.nv.tkinfo           --------------------------
	.section	.note.nv.tkinfo,"",@"SHT_NOTE"
	.sectionflags	@"SHF_NOTE_NV_TKINFO"
	.tkinfo
        /*0018*/ 	.word	0x00000002
        /*0030*/ 	.string	""
        /*0030*/ 	.string	"ptxas"
        /*0030*/ 	.string	"Cuda compilation tools, release 13.0, V13.0.88"
        /*0030*/ 	.string	"Build cuda_13.0.r13.0/compiler.36424714_0"
        /*0030*/ 	.string	"-arch sm_100 -m 64 "



//--------------------- .note.nv.cuinfo           --------------------------
	.section	.note.nv.cuinfo,"",@"SHT_NOTE"
	.sectionflags	@"SHF_NOTE_NV_CUINFO"
        /*0018*/ 	.short	0x0002
        /*001a*/ 	.short	0x0064
        /*001c*/ 	.short	0x0082
	.zero		2


//--------------------- .nv.info                  --------------------------
	.section	.nv.info,"",@"SHT_CUDA_INFO"
	.align	4


	//----- nvinfo : EIATTR_REGCOUNT
	.align		4
        /*0000*/ 	.byte	0x04, 0x2f
        /*0002*/ 	.short	(.L_1 - .L_0)
	.align		4
.L_0:
        /*0004*/ 	.word	index@(_Z16bruteForceKernelPxixPyP14SequenceResult)
        /*0008*/ 	.word	0x00000020


	//----- nvinfo : EIATTR_FRAME_SIZE
	.align		4
.L_1:
        /*000c*/ 	.byte	0x04, 0x11
        /*000e*/ 	.short	(.L_3 - .L_2)
	.align		4
.L_2:
        /*0010*/ 	.word	index@(_Z16bruteForceKernelPxixPyP14SequenceResult)
        /*0014*/ 	.word	0x000000e0


	//----- nvinfo : EIATTR_MIN_STACK_SIZE
	.align		4
.L_3:
        /*0018*/ 	.byte	0x04, 0x12
        /*001a*/ 	.short	(.L_5 - .L_4)
	.align		4
.L_4:
        /*001c*/ 	.word	index@(_Z16bruteForceKernelPxixPyP14SequenceResult)
        /*0020*/ 	.word	0x000000e0
.L_5:


//--------------------- .nv.compat                --------------------------
	.section	.nv.compat,"",@"SHT_CUDA_COMPAT_INFO"
	.align	4
        /*0000*/ 	.byte	0x02, 0x09, 0x00, 0x00, 0x02, 0x02, 0x01, 0x00, 0x02, 0x05, 0x05, 0x00, 0x03, 0x07, 0x01, 0x01
        /*0010*/ 	.byte	0x02, 0x03, 0x00, 0x00, 0x02, 0x06, 0x01, 0x00, 0x04, 0x0b, 0x08, 0x00, 0x09, 0x00, 0x00, 0x00
        /*0020*/ 	.byte	0x00, 0x00, 0x00, 0x00


//--------------------- .nv.info._Z16bruteForceKernelPxixPyP14SequenceResult --------------------------
	.section	.nv.info._Z16bruteForceKernelPxixPyP14SequenceResult,"",@"SHT_CUDA_INFO"
	.sectionflags	@""
	.align	4


	//----- nvinfo : EIATTR_CUDA_API_VERSION
	.align		4
        /*0000*/ 	.byte	0x04, 0x37
        /*0002*/ 	.short	(.L_7 - .L_6)
.L_6:
        /*0004*/ 	.word	0x00000082


	//----- nvinfo : EIATTR_KPARAM_INFO
	.align		4
.L_7:
        /*0008*/ 	.byte	0x04, 0x17
        /*000a*/ 	.short	(.L_9 - .L_8)
.L_8:
        /*000c*/ 	.word	0x00000000
        /*0010*/ 	.short	0x0004
        /*0012*/ 	.short	0x0020
        /*0014*/ 	.byte	0x00, 0xf5, 0x21, 0x00


	//----- nvinfo : EIATTR_KPARAM_INFO
	.align		4
.L_9:
        /*0018*/ 	.byte	0x04, 0x17
        /*001a*/ 	.short	(.L_11 - .L_10)
.L_10:
        /*001c*/ 	.word	0x00000000
        /*0020*/ 	.short	0x0003
        /*0022*/ 	.short	0x0018
        /*0024*/ 	.byte	0x00, 0xf5, 0x21, 0x00


	//----- nvinfo : EIATTR_KPARAM_INFO
	.align		4
.L_11:
        /*0028*/ 	.byte	0x04, 0x17
        /*002a*/ 	.short	(.L_13 - .L_12)
.L_12:
        /*002c*/ 	.word	0x00000000
        /*0030*/ 	.short	0x0002
        /*0032*/ 	.short	0x0010
        /*0034*/ 	.byte	0x00, 0xf0, 0x21, 0x00


	//----- nvinfo : EIATTR_KPARAM_INFO
	.align		4
.L_13:
        /*0038*/ 	.byte	0x04, 0x17
        /*003a*/ 	.short	(.L_15 - .L_14)
.L_14:
        /*003c*/ 	.word	0x00000000
        /*0040*/ 	.short	0x0001
        /*0042*/ 	.short	0x0008
        /*0044*/ 	.byte	0x00, 0xf0, 0x11, 0x00


	//----- nvinfo : EIATTR_KPARAM_INFO
	.align		4
.L_15:
        /*0048*/ 	.byte	0x04, 0x17
        /*004a*/ 	.short	(.L_17 - .L_16)
.L_16:
        /*004c*/ 	.word	0x00000000
        /*0050*/ 	.short	0x0000
        /*0052*/ 	.short	0x0000
        /*0054*/ 	.byte	0x00, 0xf5, 0x21, 0x00


	//----- nvinfo : EIATTR_SPARSE_MMA_MASK
	.align		4
.L_17:
        /*0058*/ 	.byte	0x03, 0x50
        /*005a*/ 	.short	0x0000


	//----- nvinfo : EIATTR_MAXREG_COUNT
	.align		4
        /*005c*/ 	.byte	0x03, 0x1b
        /*005e*/ 	.short	0x00ff


	//----- nvinfo : EIATTR_MERCURY_ISA_VERSION
	.align		4
        /*0060*/ 	.byte	0x03, 0x5f
        /*0062*/ 	.short	0x0101


	//----- nvinfo : EIATTR_INT_WARP_WIDE_INSTR_OFFSETS
	.align		4
        /*0064*/ 	.byte	0x04, 0x31
        /*0066*/ 	.short	(.L_19 - .L_18)


	//   ....[0]....
.L_18:
        /*0068*/ 	.word	0x000011c0


	//   ....[1]....
        /*006c*/ 	.word	0x000012c0


	//   ....[2]....
        /*0070*/ 	.word	0x000012d0


	//----- nvinfo : EIATTR_VRC_CTA_INIT_COUNT
	.align		4
.L_19:
        /*0074*/ 	.byte	0x02, 0x4a
	.zero		1
	.zero		1


	//----- nvinfo : EIATTR_EXIT_INSTR_OFFSETS
	.align		4
        /*0078*/ 	.byte	0x04, 0x1c
        /*007a*/ 	.short	(.L_21 - .L_20)


	//   ....[0]....
.L_20:
        /*007c*/ 	.word	0x00000400


	//   ....[1]....
        /*0080*/ 	.word	0x000011a0


	//   ....[2]....
        /*0084*/ 	.word	0x00001320


	//   ....[3]....
        /*0088*/ 	.word	0x000013d0


	//   ....[4]....
        /*008c*/ 	.word	0x000018d0


	//   ....[5]....
        /*0090*/ 	.word	0x00001b40


	//   ....[6]....
        /*0094*/ 	.word	0x00001cd0


	//   ....[7]....
        /*0098*/ 	.word	0x00001f00


	//----- nvinfo : EIATTR_CRS_STACK_SIZE
	.align		4
.L_21:
        /*009c*/ 	.byte	0x04, 0x1e
        /*009e*/ 	.short	(.L_23 - .L_22)
.L_22:
        /*00a0*/ 	.word	0x00000000


	//----- nvinfo : EIATTR_CBANK_PARAM_SIZE
	.align		4
.L_23:
        /*00a4*/ 	.byte	0x03, 0x19
        /*00a6*/ 	.short	0x0028


	//----- nvinfo : EIATTR_PARAM_CBANK
	.align		4
        /*00a8*/ 	.byte	0x04, 0x0a
        /*00aa*/ 	.short	(.L_25 - .L_24)
	.align		4
.L_24:
        /*00ac*/ 	.word	index@(.nv.constant0._Z16bruteForceKernelPxixPyP14SequenceResult)
        /*00b0*/ 	.short	0x0380
        /*00b2*/ 	.short	0x0028


	//----- nvinfo : EIATTR_SW_WAR
	.align		4
.L_25:
        /*00b4*/ 	.byte	0x04, 0x36
        /*00b6*/ 	.short	(.L_27 - .L_26)
.L_26:
        /*00b8*/ 	.word	0x00000008
.L_27:


//--------------------- .nv.callgraph             --------------------------
	.section	.nv.callgraph,"",@"SHT_CUDA_CALLGRAPH"
	.align	4
	.sectionentsize	8
	.align		4
        /*0000*/ 	.word	0x00000000
	.align		4
        /*0004*/ 	.word	0xffffffff
	.align		4
        /*0008*/ 	.word	0x00000000
	.align		4
        /*000c*/ 	.word	0xfffffffe
	.align		4
        /*0010*/ 	.word	0x00000000
	.align		4
        /*0014*/ 	.word	0xfffffffd
	.align		4
        /*0018*/ 	.word	0x00000000
	.align		4
        /*001c*/ 	.word	0xfffffffc


//--------------------- .text._Z16bruteForceKernelPxixPyP14SequenceResult --------------------------
	.section	.text._Z16bruteForceKernelPxixPyP14SequenceResult,"ax",@progbits
	.align	128
        .global         _Z16bruteForceKernelPxixPyP14SequenceResult
        .type           _Z16bruteForceKernelPxixPyP14SequenceResult,@function
        .size           _Z16bruteForceKernelPxixPyP14SequenceResult,(.L_x_32 - _Z16bruteForceKernelPxixPyP14SequenceResult)
        .other          _Z16bruteForceKernelPxixPyP14SequenceResult,@"STO_CUDA_ENTRY STV_DEFAULT"
_Z16bruteForceKernelPxixPyP14SequenceResult:
.text._Z16bruteForceKernelPxixPyP14SequenceResult:
[----:B------:R-:W0:Y:S01]  /*0000*/  LDC R1, c[0x0][0x37c] ;  /* 0x0000df00ff017b82 */ /* 0x000e220000000800 */
[----:B------:R-:W1:Y:S01]  /*0010*/  S2R R0, SR_TID.X ;  /* 0x0000000000007919 */ /* 0x000e620000002100 */
[----:B------:R-:W2:Y:S06]  /*0020*/  LDCU UR10, c[0x0][0x388] ;  /* 0x00007100ff0a77ac */ /* 0x000eac0008000800 */
[----:B------:R-:W1:Y:S01]  /*0030*/  S2UR UR4, SR_CTAID.X ;  /* 0x00000000000479c3 */ /* 0x000e620000002500 */
[----:B0-----:R-:W-:Y:S01]  /*0040*/  VIADD R1, R1, 0xffffff20 ;  /* 0xffffff2001017836 */ /* 0x001fe20000000000 */
[----:B------:R-:W-:-:S06]  /*0050*/  UMOV UR6, 0x1 ;  /* 0x0000000100067882 */ /* 0x000fcc0000000000 */
[----:B------:R-:W1:Y:S01]  /*0060*/  LDC R5, c[0x0][0x360] ;  /* 0x0000d800ff057b82 */ /* 0x000e620000000800 */
[----:B--2---:R-:W-:Y:S01]  /*0070*/  UISETP.GE.AND UP1, UPT, UR10, 0x1, UPT ;  /* 0x000000010a00788c */ /* 0x004fe2000bf26270 */
[----:B-1----:R-:W-:Y:S01]  /*0080*/  IMAD R5, R5, UR4, R0 ;  /* 0x0000000405057c24 */ /* 0x002fe2000f8e0200 */
[----:B------:R-:W-:-:S07]  /*0090*/  UMOV UR4, URZ ;  /* 0x000000ff00047c82 */ /* 0x000fce0008000000 */
[----:B------:R-:W-:Y:S05]  /*00a0*/  BRA.U !UP1, `(.L_x_0) ;  /* 0x0000000109c87547 */ /* 0x000fea000b800000 */
[----:B------:R-:W-:Y:S02]  /*00b0*/  UISETP.GE.U32.AND UP0, UPT, UR10, 0x4, UPT ;  /* 0x000000040a00788c */ /* 0x000fe4000bf06070 */
[----:B------:R-:W-:Y:S01]  /*00c0*/  ULOP3.LUT UR5, UR10, 0x3, URZ, 0xc0, !UPT ;  /* 0x000000030a057892 */ /* 0x000fe2000f8ec0ff */
[----:B------:R-:W-:Y:S01]  /*00d0*/  UMOV UR6, 0x1 ;  /* 0x0000000100067882 */ /* 0x000fe20000000000 */
[----:B------:R-:W-:-:S05]  /*00e0*/  UMOV UR4, URZ ;  /* 0x000000ff00047c82 */ /* 0x000fca0008000000 */
[----:B------:R-:W-:Y:S05]  /*00f0*/  BRA.U !UP0, `(.L_x_1) ;  /* 0x0000000108907547 */ /* 0x000fea000b800000 */
[----:B------:R-:W-:Y:S01]  /*0100*/  ULOP3.LUT UR4, UR10, 0x7ffffffc, URZ, 0xc0, !UPT ;  /* 0x7ffffffc0a047892 */ /* 0x000fe2000f8ec0ff */
[----:B------:R-:W-:-:S03]  /*0110*/  UMOV UR6, 0x1 ;  /* 0x0000000100067882 */ /* 0x000fc60000000000 */
[----:B------:R-:W-:-:S03]  /*0120*/  UIADD3 UR8, UPT, UPT, -UR4, URZ, URZ ;  /* 0x000000ff04087290 */ /* 0x000fc6000fffe1ff */
[----:B------:R-:W-:Y:S01]  /*0130*/  UMOV UR4, URZ ;  /* 0x000000ff00047c82 */ /* 0x000fe20008000000 */
[----:B------:R-:W-:-:S09]  /*0140*/  UISETP.GE.AND UP0, UPT, UR8, URZ, UPT ;  /* 0x000000ff0800728c */ /* 0x000fd2000bf06270 */
[----:B------:R-:W-:Y:S05]  /*0150*/  BRA.U UP0, `(.L_x_2) ;  /* 0x0000000100607547 */ /* 0x000fea000b800000 */
[----:B------:R-:W-:Y:S02]  /*0160*/  UIADD3 UR7, UPT, UPT, -UR8, URZ, URZ ;  /* 0x000000ff08077290 */ /* 0x000fe4000fffe1ff */
[----:B------:R-:W-:Y:S02]  /*0170*/  UPLOP3.LUT UP0, UPT, UPT, UPT, UPT, 0x80, 0x8 ;  /* 0x000000000008789c */ /* 0x000fe40003f0f070 */
[----:B------:R-:W-:-:S09]  /*0180*/  UISETP.GT.AND UP2, UPT, UR7, 0xc, UPT ;  /* 0x0000000c0700788c */ /* 0x000fd2000bf44270 */
[----:B------:R-:W-:Y:S05]  /*0190*/  BRA.U !UP2, `(.L_x_3) ;  /* 0x000000010a1c7547 */ /* 0x000fea000b800000 */
[----:B------:R-:W-:-:S11]  /*01a0*/  UPLOP3.LUT UP0, UPT, UPT, UPT, UPT, 0x40, 0x4 ;  /* 0x000000000004789c */ /* 0x000fd60003f0e870 */
.L_x_4:
[----:B------:R-:W-:Y:S02]  /*01b0*/  UIADD3 UR8, UPT, UPT, UR8, 0x10, URZ ;  /* 0x0000001008087890 */ /* 0x000fe4000fffe0ff */
[----:B------:R-:W-:Y:S02]  /*01c0*/  UIMAD.WIDE.U32 UR6, UR6, 0x290d741, URZ ;  /* 0x0290d741060678a5 */ /* 0x000fe4000f8e00ff */
[----:B------:R-:W-:Y:S02]  /*01d0*/  UISETP.GE.AND UP2, UPT, UR8, -0xc, UPT ;  /* 0xfffffff40800788c */ /* 0x000fe4000bf46270 */
[----:B------:R-:W-:-:S04]  /*01e0*/  UIMAD UR4, UR4, 0x290d741, URZ ;  /* 0x0290d741040478a4 */ /* 0x000fc8000f8e02ff */
[----:B------:R-:W-:-:S03]  /*01f0*/  UIADD3 UR4, UPT, UPT, UR7, UR4, URZ ;  /* 0x0000000407047290 */ /* 0x000fc6000fffe0ff */
[----:B------:R-:W-:Y:S09]  /*0200*/  BRA.U !UP2, `(.L_x_4) ;  /* 0xfffffffd0ae87547 */ /* 0x000ff2000b83ffff */
.L_x_3:
[----:B------:R-:W-:-:S04]  /*0210*/  UIADD3 UR7, UPT, UPT, -UR8, URZ, URZ ;  /* 0x000000ff08077290 */ /* 0x000fc8000fffe1ff */
[----:B------:R-:W-:-:S09]  /*0220*/  UISETP.GT.AND UP2, UPT, UR7, 0x4, UPT ;  /* 0x000000040700788c */ /* 0x000fd2000bf44270 */
[----:B------:R-:W-:Y:S05]  /*0230*/  BRA.U !UP2, `(.L_x_5) ;  /* 0x000000010a207547 */ /* 0x000fea000b800000 */
[----:B------:R-:W-:Y:S02]  /*0240*/  UIMAD.WIDE.U32 UR6, UR6, 0x51, URZ ;  /* 0x00000051060678a5 */ /* 0x000fe4000f8e00ff */
[----:B------:R-:W-:Y:S02]  /*0250*/  UIMAD UR4, UR4, 0x51, URZ ;  /* 0x00000051040478a4 */ /* 0x000fe4000f8e02ff */
[----:B------:R-:W-:Y:S02]  /*0260*/  UIADD3 UR8, UPT, UPT, UR8, 0x8, URZ ;  /* 0x0000000808087890 */ /* 0x000fe4000fffe0ff */
[----:B------:R-:W-:Y:S02]  /*0270*/  UIADD3 UR4, UPT, UPT, UR7, UR4, URZ ;  /* 0x0000000407047290 */ /* 0x000fe4000fffe0ff */
[----:B------:R-:W-:Y:S02]  /*0280*/  UIMAD.WIDE.U32 UR6, UR6, 0x51, URZ ;  /* 0x00000051060678a5 */ /* 0x000fe4000f8e00ff */
[----:B------:R-:W-:-:S02]  /*0290*/  UIMAD UR4, UR4, 0x51, URZ ;  /* 0x00000051040478a4 */ /* 0x000fc4000f8e02ff */
[----:B------:R-:W-:Y:S02]  /*02a0*/  UPLOP3.LUT UP0, UPT, UPT, UPT, UPT, 0x40, 0x4 ;  /* 0x000000000004789c */ /* 0x000fe40003f0e870 */
[----:B------:R-:W-:-:S12]  /*02b0*/  UIADD3 UR4, UPT, UPT, UR7, UR4, URZ ;  /* 0x0000000407047290 */ /* 0x000fd8000fffe0ff */
.L_x_5:
[----:B------:R-:W-:-:S09]  /*02c0*/  UISETP.NE.OR UP0, UPT, UR8, URZ, UP0 ;  /* 0x000000ff0800728c */ /* 0x000fd20008705670 */
[----:B------:R-:W-:Y:S05]  /*02d0*/  BRA.U !UP0, `(.L_x_1) ;  /* 0x0000000108187547 */ /* 0x000fea000b800000 */
.L_x_2:
[----:B------:R-:W-:Y:S02]  /*02e0*/  UIADD3 UR8, UPT, UPT, UR8, 0x4, URZ ;  /* 0x0000000408087890 */ /* 0x000fe4000fffe0ff */
[----:B------:R-:W-:Y:S02]  /*02f0*/  UIMAD.WIDE.U32 UR6, UR6, 0x51, URZ ;  /* 0x00000051060678a5 */ /* 0x000fe4000f8e00ff */
[----:B------:R-:W-:Y:S02]  /*0300*/  UISETP.NE.AND UP0, UPT, UR8, URZ, UPT ;  /* 0x000000ff0800728c */ /* 0x000fe4000bf05270 */
[----:B------:R-:W-:-:S04]  /*0310*/  UIMAD UR4, UR4, 0x51, URZ ;  /* 0x00000051040478a4 */ /* 0x000fc8000f8e02ff */
[----:B------:R-:W-:-:S03]  /*0320*/  UIADD3 UR4, UPT, UPT, UR7, UR4, URZ ;  /* 0x0000000407047290 */ /* 0x000fc6000fffe0ff */
[----:B------:R-:W-:Y:S09]  /*0330*/  BRA.U UP0, `(.L_x_2) ;  /* 0xfffffffd00e87547 */ /* 0x000ff2000b83ffff */
.L_x_1:
[----:B------:R-:W-:-:S09]  /*0340*/  UISETP.NE.AND UP0, UPT, UR5, URZ, UPT ;  /* 0x000000ff0500728c */ /* 0x000fd2000bf05270 */
[----:B------:R-:W-:Y:S05]  /*0350*/  BRA.U !UP0, `(.L_x_0) ;  /* 0x00000001081c7547 */ /* 0x000fea000b800000 */
[----:B------:R-:W-:-:S12]  /*0360*/  UIADD3 UR5, UPT, UPT, -UR5, URZ, URZ ;  /* 0x000000ff05057290 */ /* 0x000fd8000fffe1ff */
.L_x_6:
[----:B------:R-:W-:Y:S02]  /*0370*/  UIADD3 UR5, UPT, UPT, UR5, 0x1, URZ ;  /* 0x0000000105057890 */ /* 0x000fe4000fffe0ff */
[----:B------:R-:W-:Y:S02]  /*0380*/  UIMAD.WIDE.U32 UR6, UR6, 0x3, URZ ;  /* 0x00000003060678a5 */ /* 0x000fe4000f8e00ff */
[----:B------:R-:W-:Y:S02]  /*0390*/  UISETP.NE.AND UP0, UPT, UR5, URZ, UPT ;  /* 0x000000ff0500728c */ /* 0x000fe4000bf05270 */
[----:B------:R-:W-:-:S04]  /*03a0*/  UIMAD UR4, UR4, 0x3, URZ ;  /* 0x00000003040478a4 */ /* 0x000fc8000f8e02ff */
[----:B------:R-:W-:-:S03]  /*03b0*/  UIADD3 UR4, UPT, UPT, UR7, UR4, URZ ;  /* 0x0000000407047290 */ /* 0x000fc6000fffe0ff */
[----:B------:R-:W-:Y:S09]  /*03c0*/  BRA.U UP0, `(.L_x_6) ;  /* 0xfffffffd00e87547 */ /* 0x000ff2000b83ffff */
.L_x_0:
[----:B------:R-:W-:Y:S01]  /*03d0*/  IMAD.U32 R0, RZ, RZ, UR4 ;  /* 0x00000004ff007e24 */ /* 0x000fe2000f8e00ff */
[----:B------:R-:W-:-:S04]  /*03e0*/  ISETP.LT.U32.AND P0, PT, R5, UR6, PT ;  /* 0x0000000605007c0c */ /* 0x000fc8000bf01070 */
[----:B------:R-:W-:-:S13]  /*03f0*/  ISETP.GT.U32.AND.EX P0, PT, R0, RZ, PT, P0 ;  /* 0x000000ff0000720c */ /* 0x000fda0003f04100 */
[----:B------:R-:W-:Y:S05]  /*0400*/  @!P0 EXIT ;  /* 0x000000000000894d */ /* 0x000fea0003800000 */
[----:B------:R-:W-:Y:S02]  /*0410*/  HFMA2 R3, -RZ, RZ, 0, 0 ;  /* 0x00000000ff037431 */ /* 0x000fe400000001ff */
[----:B------:R-:W-:Y:S01]  /*0420*/  IMAD.MOV.U32 R10, RZ, RZ, RZ ;  /* 0x000000ffff0a7224 */ /* 0x000fe200078e00ff */
[----:B------:R-:W0:Y:S01]  /*0430*/  LDCU.64 UR8, c[0x0][0x358] ;  /* 0x00006b00ff0877ac */ /* 0x000e220008000a00 */
[----:B------:R-:W-:Y:S01]  /*0440*/  VIADD R2, R1, 0x20 ;  /* 0x0000002001027836 */ /* 0x000fe20000000000 */
[----:B------:R-:W-:Y:S06]  /*0450*/  BRA.U !UP1, `(.L_x_7) ;  /* 0x0000000d09447547 */ /* 0x000fec000b800000 */
[----:B------:R-:W1:Y:S01]  /*0460*/  LDCU UR4, c[0x0][0x388] ;  /* 0x00007100ff0477ac */ /* 0x000e620008000800 */
[----:B------:R-:W-:Y:S01]  /*0470*/  IMAD.MOV.U32 R10, RZ, RZ, RZ ;  /* 0x000000ffff0a7224 */ /* 0x000fe200078e00ff */
[----:B------:R-:W-:Y:S01]  /*0480*/  MOV R7, R5 ;  /* 0x0000000500077202 */ /* 0x000fe20000000f00 */
[----:B------:R-:W-:Y:S01]  /*0490*/  IMAD.MOV.U32 R3, RZ, RZ, RZ ;  /* 0x000000ffff037224 */ /* 0x000fe200078e00ff */
[----:B------:R-:W-:Y:S02]  /*04a0*/  UISETP.GE.U32.AND UP0, UPT, UR10, 0x4, UPT ;  /* 0x000000040a00788c */ /* 0x000fe4000bf06070 */
[----:B------:R-:W-:Y:S01]  /*04b0*/  ULOP3.LUT UR11, UR10, 0x3, URZ, 0xc0, !UPT ;  /* 0x000000030a0b7892 */ /* 0x000fe2000f8ec0ff */
[----:B-1----:R-:W-:-:S06]  /*04c0*/  IMAD.U32 R0, RZ, RZ, UR4 ;  /* 0x00000004ff007e24 */ /* 0x002fcc000f8e00ff */
[----:B------:R-:W-:Y:S05]  /*04d0*/  BRA.U !UP0, `(.L_x_8) ;  /* 0x0000000908747547 */ /* 0x000fea000b800000 */
[----:B------:R-:W1:Y:S01]  /*04e0*/  LDC.64 R8, c[0x0][0x380] ;  /* 0x0000e000ff087b82 */ /* 0x000e620000000a00 */
[----:B------:R-:W-:Y:S01]  /*04f0*/  UIADD3 UR5, UPT, UPT, UR10, -0x2, URZ ;  /* 0xfffffffe0a057890 */ /* 0x000fe2000fffe0ff */
[----:B------:R-:W-:Y:S01]  /*0500*/  IMAD.MOV.U32 R10, RZ, RZ, RZ ;  /* 0x000000ffff0a7224 */ /* 0x000fe200078e00ff */
[----:B------:R-:W-:Y:S01]  /*0510*/  ULOP3.LUT UR4, UR10, 0x7ffffffc, URZ, 0xc0, !UPT ;  /* 0x7ffffffc0a047892 */ /* 0x000fe2000f8ec0ff */
[----:B------:R-:W-:Y:S01]  /*0520*/  IMAD.MOV.U32 R3, RZ, RZ, RZ ;  /* 0x000000ffff037224 */ /* 0x000fe200078e00ff */
[----:B------:R-:W-:Y:S02]  /*0530*/  MOV R7, R5 ;  /* 0x0000000500077202 */ /* 0x000fe40000000f00 */
[----:B------:R-:W-:Y:S01]  /*0540*/  IMAD.U32 R0, RZ, RZ, UR5 ;  /* 0x00000005ff007e24 */ /* 0x000fe2000f8e00ff */
[----:B------:R-:W-:-:S12]  /*0550*/  UIADD3 UR4, UPT, UPT, -UR4, URZ, URZ ;  /* 0x000000ff04047290 */ /* 0x000fd8000fffe1ff */
.L_x_21:
[----:B0--3--:R-:W-:Y:S01]  /*0560*/  IMAD.HI.U32 R4, R7, -0x55555555, RZ ;  /* 0xaaaaaaab07047827 */ /* 0x009fe200078e00ff */
[----:B------:R-:W-:Y:S01]  /*0570*/  UIADD3 UR4, UPT, UPT, UR4, 0x4, URZ ;  /* 0x0000000404047890 */ /* 0x000fe2000fffe0ff */
[----:B------:R-:W-:Y:S03]  /*0580*/  BSSY.RECONVERGENT B0, `(.L_x_9) ;  /* 0x000001f000007945 */ /* 0x000fe60003800200 */
[----:B------:R-:W-:Y:S01]  /*0590*/  SHF.R.U32.HI R17, RZ, 0x1, R4 ;  /* 0x00000001ff117819 */ /* 0x000fe20000011604 */
[----:B------:R-:W-:Y:S01]  /*05a0*/  UISETP.NE.AND UP0, UPT, UR4, URZ, UPT ;  /* 0x000000ff0400728c */ /* 0x000fe2000bf05270 */
[----:B------:R-:W-:-:S03]  /*05b0*/  VIADD R4, R0, 0x1 ;  /* 0x0000000100047836 */ /* 0x000fc60000000000 */
[----:B--2---:R-:W-:-:S05]  /*05c0*/  IMAD R6, R17, -0x3, R7 ;  /* 0xfffffffd11067824 */ /* 0x004fca00078e0207 */
[----:B------:R-:W-:-:S13]  /*05d0*/  ISETP.NE.AND P0, PT, R6, 0x1, PT ;  /* 0x000000010600780c */ /* 0x000fda0003f05270 */
[----:B------:R-:W-:Y:S05]  /*05e0*/  @!P0 BRA `(.L_x_10) ;  /* 0x0000000000488947 */ /* 0x000fea0003800000 */
[----:B-1----:R-:W-:-:S06]  /*05f0*/  IMAD.WIDE.U32 R12, R4, 0x8, R8 ;  /* 0x00000008040c7825 */ /* 0x002fcc00078e0008 */
[----:B0-----:R-:W2:Y:S01]  /*0600*/  LDG.E.64 R12, desc[UR8][R12.64] ;  /* 0x000000080c0c7981 */ /* 0x001ea2000c1e1b00 */
[----:B------:R-:W-:Y:S01]  /*0610*/  ISETP.NE.AND P0, PT, R6, RZ, PT ;  /* 0x000000ff0600720c */ /* 0x000fe20003f05270 */
[----:B------:R-:W-:Y:S02]  /*0620*/  IMAD R11, R4, 0x8, R1 ;  /* 0x00000008040b7824 */ /* 0x000fe400078e0201 */
[----:B------:R-:W-:Y:S02]  /*0630*/  HFMA2 R16, -RZ, RZ, 0, 2.562999725341796875e-06 ;  /* 0x0000002bff107431 */ /* 0x000fe400000001ff */
[----:B------:R-:W-:Y:S02]  /*0640*/  IMAD.MOV.U32 R6, RZ, RZ, 0x2d ;  /* 0x0000002dff067424 */ /* 0x000fe400078e00ff */
[----:B------:R-:W-:-:S06]  /*0650*/  IMAD.IADD R4, R1, 0x1, R4 ;  /* 0x0000000101047824 */ /* 0x000fcc00078e0204 */
[----:B--2---:R-:W-:-:S05]  /*0660*/  @!P0 IADD3 R14, P1, PT, RZ, -R12, RZ ;  /* 0x8000000cff0e8210 */ /* 0x004fca0007f3e0ff */
[----:B------:R-:W-:Y:S01]  /*0670*/  @!P0 IMAD.X R15, RZ, RZ, ~R13, P1 ;  /* 0x000000ffff0f8224 */ /* 0x000fe200008e0e0d */
[----:B------:R-:W-:-:S04]  /*0680*/  @!P0 IADD3 R10, P1, PT, -R12, R10, RZ ;  /* 0x0000000a0c0a8210 */ /* 0x000fc80007f3e1ff */
[----:B------:R0:W-:Y:S01]  /*0690*/  @!P0 STL.64 [R11+0x20], R14 ;  /* 0x0000200e0b008387 */ /* 0x0001e20000100a00 */
[----:B------:R-:W-:Y:S02]  /*06a0*/  @P0 IADD3 R10, P2, PT, R12, R10, RZ ;  /* 0x0000000a0c0a0210 */ /* 0x000fe40007f5e0ff */
[C---:B------:R-:W-:Y:S01]  /*06b0*/  @!P0 IADD3.X R3, PT, PT, ~R13.reuse, R3, RZ, P1, !PT ;  /* 0x000000030d038210 */ /* 0x040fe20000ffe5ff */
[----:B------:R0:W-:Y:S04]  /*06c0*/  @!P0 STL.U8 [R4], R6 ;  /* 0x0000000604008387 */ /* 0x0001e80000100000 */
[----:B------:R0:W-:Y:S01]  /*06d0*/  @P0 STL.64 [R11+0x20], R12 ;  /* 0x0000200c0b000387 */ /* 0x0001e20000100a00 */
[----:B------:R-:W-:-:S03]  /*06e0*/  @P0 IMAD.X R3, R13, 0x1, R3, P2 ;  /* 0x000000010d030824 */ /* 0x000fc600010e0603 */
[----:B------:R0:W-:Y:S01]  /*06f0*/  @P0 STL.U8 [R4], R16 ;  /* 0x0000001004000387 */ /* 0x0001e20000100000 */
[----:B------:R-:W-:Y:S05]  /*0700*/  BRA `(.L_x_11) ;  /* 0x0000000000187947 */ /* 0x000fea0003800000 */
.L_x_10:
[----:B------:R-:W-:Y:S01]  /*0710*/  IMAD.MOV.U32 R6, RZ, RZ, 0x30 ;  /* 0x00000030ff067424 */ /* 0x000fe200078e00ff */
[----:B------:R-:W-:Y:S01]  /*0720*/  IADD3 R11, PT, PT, R1, R4, RZ ;  /* 0x00000004010b7210 */ /* 0x000fe20007ffe0ff */
[----:B------:R-:W-:-:S03]  /*0730*/  IMAD R12, R4, 0x8, R2 ;  /* 0x00000008040c7824 */ /* 0x000fc600078e0202 */
[----:B------:R-:W-:Y:S02]  /*0740*/  PRMT R4, R6, 0x7610, R4 ;  /* 0x0000761006047816 */ /* 0x000fe40000000004 */
[----:B------:R2:W-:Y:S04]  /*0750*/  STL.64 [R12], RZ ;  /* 0x000000ff0c007387 */ /* 0x0005e80000100a00 */
[----:B------:R2:W-:Y:S02]  /*0760*/  STL.U8 [R11], R4 ;  /* 0x000000040b007387 */ /* 0x0005e40000100000 */
.L_x_11:
[----:B0-----:R-:W-:Y:S05]  /*0770*/  BSYNC.RECONVERGENT B0 ;  /* 0x0000000000007941 */ /* 0x001fea0003800200 */
.L_x_9:
[----:B--2---:R-:W-:Y:S01]  /*0780*/  IMAD.HI.U32 R4, R17, 0x55555556, RZ ;  /* 0x5555555611047827 */ /* 0x004fe200078e00ff */
[----:B------:R-:W-:Y:S03]  /*0790*/  BSSY.RECONVERGENT B0, `(.L_x_12) ;  /* 0x0000021000007945 */ /* 0x000fe60003800200 */
[----:B------:R-:W-:Y:S02]  /*07a0*/  IMAD R17, R4, -0x3, R17 ;  /* 0xfffffffd04117824 */ /* 0x000fe400078e0211 */
[----:B------:R-:W-:-:S03]  /*07b0*/  VIADD R4, R0, 0xfffffffe ;  /* 0xfffffffe00047836 */ /* 0x000fc60000000000 */
[----:B------:R-:W-:-:S13]  /*07c0*/  ISETP.NE.AND P0, PT, R17, RZ, PT ;  /* 0x000000ff1100720c */ /* 0x000fda0003f05270 */
[----:B------:R-:W-:Y:S05]  /*07d0*/  @!P0 BRA `(.L_x_13) ;  /* 0x0000000000448947 */ /* 0x000fea0003800000 */
[----:B------:R-:W-:Y:S01]  /*07e0*/  ISETP.NE.AND P0, PT, R17, 0x1, PT ;  /* 0x000000011100780c */ /* 0x000fe20003f05270 */
[----:B------:R-:W-:-:S12]  /*07f0*/  IMAD.MOV.U32 R11, RZ, RZ, 0x30 ;  /* 0x00000030ff0b7424 */ /* 0x000fd800078e00ff */
[----:B------:R-:W-:Y:S01]  /*0800*/  @!P0 IMAD R12, R0, 0x8, R2 ;  /* 0x00000008000c8824 */ /* 0x000fe200078e0202 */
[----:B------:R-:W-:-:S04]  /*0810*/  @!P0 IADD3 R6, PT, PT, R1, R0, RZ ;  /* 0x0000000001068210 */ /* 0x000fc80007ffe0ff */
[----:B------:R2:W-:Y:S04]  /*0820*/  @!P0 STL.64 [R12], RZ ;  /* 0x000000ff0c008387 */ /* 0x0005e80000100a00 */
[----:B------:R2:W-:Y:S01]  /*0830*/  @!P0 STL.U8 [R6], R11 ;  /* 0x0000000b06008387 */ /* 0x0005e20000100000 */
[----:B------:R-:W-:Y:S05]  /*0840*/  @!P0 BRA `(.L_x_14) ;  /* 0x0000000000548947 */ /* 0x000fea0003800000 */
[----:B-12---:R-:W-:-:S06]  /*0850*/  IMAD.WIDE.U32 R12, R0, 0x8, R8 ;  /* 0x00000008000c7825 */ /* 0x006fcc00078e0008 */
[----:B------:R-:W2:Y:S01]  /*0860*/  LDG.E.64 R12, desc[UR8][R12.64] ;  /* 0x000000080c0c7981 */ /* 0x000ea2000c1e1b00 */
[----:B------:R-:W-:Y:S02]  /*0870*/  IMAD R11, R0, 0x8, R1 ;  /* 0x00000008000b7824 */ /* 0x000fe400078e0201 */
[----:B------:R-:W-:Y:S02]  /*0880*/  IMAD.MOV.U32 R14, RZ, RZ, 0x2b ;  /* 0x0000002bff0e7424 */ /* 0x000fe400078e00ff */
[----:B------:R-:W-:Y:S01]  /*0890*/  IMAD.IADD R6, R1, 0x1, R0 ;  /* 0x0000000101067824 */ /* 0x000fe200078e0200 */
[----:B--2---:R3:W-:Y:S01]  /*08a0*/  STL.64 [R11+0x20], R12 ;  /* 0x0000200c0b007387 */ /* 0x0047e20000100a00 */
[----:B------:R-:W-:-:S03]  /*08b0*/  IADD3 R10, P0, PT, R12, R10, RZ ;  /* 0x0000000a0c0a7210 */ /* 0x000fc60007f1e0ff */
[----:B------:R3:W-:Y:S01]  /*08c0*/  STL.U8 [R6], R14 ;  /* 0x0000000e06007387 */ /* 0x0007e20000100000 */
[----:B------:R-:W-:Y:S01]  /*08d0*/  IADD3.X R3, PT, PT, R13, R3, RZ, P0, !PT ;  /* 0x000000030d037210 */ /* 0x000fe200007fe4ff */
[----:B------:R-:W-:Y:S08]  /*08e0*/  BRA `(.L_x_14) ;  /* 0x00000000002c7947 */ /* 0x000ff00003800000 */
.L_x_13:
[----:B-1----:R-:W-:-:S06]  /*08f0*/  IMAD.WIDE.U32 R14, R0, 0x8, R8 ;  /* 0x00000008000e7825 */ /* 0x002fcc00078e0008 */
[----:B------:R-:W2:Y:S01]  /*0900*/  LDG.E.64 R14, desc[UR8][R14.64] ;  /* 0x000000080e0e7981 */ /* 0x000ea2000c1e1b00 */
[----:B------:R-:W-:Y:S01]  /*0910*/  IMAD R11, R0, 0x8, R1 ;  /* 0x00000008000b7824 */ /* 0x000fe200078e0201 */
[----:B------:R-:W-:Y:S01]  /*0920*/  IADD3 R6, PT, PT, R1, R0, RZ ;  /* 0x0000000001067210 */ /* 0x000fe20007ffe0ff */
[----:B------:R-:W-:Y:S01]  /*0930*/  IMAD.MOV.U32 R16, RZ, RZ, 0x2d ;  /* 0x0000002dff107424 */ /* 0x000fe200078e00ff */
[----:B--2---:R-:W-:-:S05]  /*0940*/  IADD3 R12, P0, PT, RZ, -R14, RZ ;  /* 0x8000000eff0c7210 */ /* 0x004fca0007f1e0ff */
[----:B------:R-:W-:Y:S01]  /*0950*/  IMAD.X R13, RZ, RZ, ~R15, P0 ;  /* 0x000000ffff0d7224 */ /* 0x000fe200000e0e0f */
[----:B------:R-:W-:-:S04]  /*0960*/  IADD3 R10, P0, PT, -R14, R10, RZ ;  /* 0x0000000a0e0a7210 */ /* 0x000fc80007f1e1ff */
[----:B------:R0:W-:Y:S01]  /*0970*/  STL.64 [R11+0x20], R12 ;  /* 0x0000200c0b007387 */ /* 0x0001e20000100a00 */
[----:B------:R-:W-:-:S03]  /*0980*/  IMAD.X R3, R3, 0x1, ~R15, P0 ;  /* 0x0000000103037824 */ /* 0x000fc600000e0e0f */
[----:B------:R0:W-:Y:S05]  /*0990*/  STL.U8 [R6], R16 ;  /* 0x0000001006007387 */ /* 0x0001ea0000100000 */
.L_x_14:
[----:B------:R-:W-:Y:S05]  /*09a0*/  BSYNC.RECONVERGENT B0 ;  /* 0x0000000000007941 */ /* 0x000fea0003800200 */
.L_x_12:
[----:B0-23--:R-:W-:Y:S01]  /*09b0*/  IMAD.HI.U32 R6, R7, 0x38e38e39, RZ ;  /* 0x38e38e3907067827 */ /* 0x00dfe200078e00ff */
[----:B------:R-:W-:Y:S04]  /*09c0*/  BSSY.RECONVERGENT B0, `(.L_x_15) ;  /* 0x0000023000007945 */ /* 0x000fe80003800200 */
[----:B------:R-:W-:-:S05]  /*09d0*/  SHF.R.U32.HI R6, RZ, 0x1, R6 ;  /* 0x00000001ff067819 */ /* 0x000fca0000011606 */
[----:B------:R-:W-:-:S04]  /*09e0*/  IMAD.HI.U32 R11, R6, 0x55555556, RZ ;  /* 0x55555556060b7827 */ /* 0x000fc800078e00ff */
[----:B------:R-:W-:Y:S02]  /*09f0*/  IMAD R11, R11, -0x3, R6 ;  /* 0xfffffffd0b0b7824 */ /* 0x000fe400078e0206 */
[----:B------:R-:W-:-:S03]  /*0a00*/  VIADD R6, R0, 0xffffffff ;  /* 0xffffffff00067836 */ /* 0x000fc60000000000 */
[----:B------:R-:W-:-:S13]  /*0a10*/  ISETP.NE.AND P0, PT, R11, RZ, PT ;  /* 0x000000ff0b00720c */ /* 0x000fda0003f05270 */
[----:B------:R-:W-:Y:S05]  /*0a20*/  @!P0 BRA `(.L_x_16) ;  /* 0x0000000000448947 */ /* 0x000fea0003800000 */
[----:B------:R-:W-:Y:S01]  /*0a30*/  ISETP.NE.AND P0, PT, R11, 0x1, PT ;  /* 0x000000010b00780c */ /* 0x000fe20003f05270 */
[----:B------:R-:W-:-:S12]  /*0a40*/  IMAD.MOV.U32 R12, RZ, RZ, 0x30 ;  /* 0x00000030ff0c7424 */ /* 0x000fd800078e00ff */
[----:B------:R-:W-:Y:S01]  /*0a50*/  @!P0 LEA R13, R6, R2, 0x3 ;  /* 0x00000002060d8211 */ /* 0x000fe200078e18ff */
[----:B------:R-:W-:-:S04]  /*0a60*/  @!P0 IMAD.IADD R11, R1, 0x1, R6 ;  /* 0x00000001010b8824 */ /* 0x000fc800078e0206 */
[----:B------:R0:W-:Y:S04]  /*0a70*/  @!P0 STL.64 [R13], RZ ;  /* 0x000000ff0d008387 */ /* 0x0001e80000100a00 */
[----:B------:R0:W-:Y:S01]  /*0a80*/  @!P0 STL.U8 [R11], R12 ;  /* 0x0000000c0b008387 */ /* 0x0001e20000100000 */
[----:B------:R-:W-:Y:S05]  /*0a90*/  @!P0 BRA `(.L_x_17) ;  /* 0x0000000000548947 */ /* 0x000fea0003800000 */
[----:B01----:R-:W-:-:S06]  /*0aa0*/  IMAD.WIDE.U32 R12, R6, 0x8, R8 ;  /* 0x00000008060c7825 */ /* 0x003fcc00078e0008 */
[----:B------:R-:W2:Y:S01]  /*0ab0*/  LDG.E.64 R12, desc[UR8][R12.64] ;  /* 0x000000080c0c7981 */ /* 0x000ea2000c1e1b00 */
[----:B------:R-:W-:Y:S01]  /*0ac0*/  IMAD R11, R6, 0x8, R1 ;  /* 0x00000008060b7824 */ /* 0x000fe200078e0201 */
[----:B------:R-:W-:Y:S01]  /*0ad0*/  IADD3 R6, PT, PT, R1, R6, RZ ;  /* 0x0000000601067210 */ /* 0x000fe20007ffe0ff */
[----:B------:R-:W-:-:S03]  /*0ae0*/  IMAD.MOV.U32 R14, RZ, RZ, 0x2b ;  /* 0x0000002bff0e7424 */ /* 0x000fc600078e00ff */
[----:B--2---:R2:W-:Y:S01]  /*0af0*/  STL.64 [R11+0x20], R12 ;  /* 0x0000200c0b007387 */ /* 0x0045e20000100a00 */
[----:B------:R-:W-:-:S03]  /*0b00*/  IADD3 R10, P0, PT, R12, R10, RZ ;  /* 0x0000000a0c0a7210 */ /* 0x000fc60007f1e0ff */
[----:B------:R2:W-:Y:S02]  /*0b10*/  STL.U8 [R6], R14 ;  /* 0x0000000e06007387 */ /* 0x0005e40000100000 */
[----:B------:R-:W-:Y:S01]  /*0b20*/  IMAD.X R3, R13, 0x1, R3, P0 ;  /* 0x000000010d037824 */ /* 0x000fe200000e0603 */
[----:B------:R-:W-:Y:S07]  /*0b30*/  BRA `(.L_x_17) ;  /* 0x00000000002c7947 */ /* 0x000fee0003800000 */
.L_x_16:
[----:B-1----:R-:W-:-:S06]  /*0b40*/  IMAD.WIDE.U32 R12, R6, 0x8, R8 ;  /* 0x00000008060c7825 */ /* 0x002fcc00078e0008 */
[----:B------:R-:W2:Y:S01]  /*0b50*/  LDG.E.64 R12, desc[UR8][R12.64] ;  /* 0x000000080c0c7981 */ /* 0x000ea2000c1e1b00 */
[----:B------:R-:W-:Y:S02]  /*0b60*/  IMAD R11, R6, 0x8, R1 ;  /* 0x00000008060b7824 */ /* 0x000fe400078e0201 */
[----:B------:R-:W-:Y:S02]  /*0b70*/  IMAD.MOV.U32 R16, RZ, RZ, 0x2d ;  /* 0x0000002dff107424 */ /* 0x000fe400078e00ff */
[----:B------:R-:W-:Y:S01]  /*0b80*/  IMAD.IADD R6, R1, 0x1, R6 ;  /* 0x0000000101067824 */ /* 0x000fe200078e0206 */
[----:B--2---:R-:W-:-:S04]  /*0b90*/  IADD3 R14, P0, PT, RZ, -R12, RZ ;  /* 0x8000000cff0e7210 */ /* 0x004fc80007f1e0ff */
[----:B------:R-:W-:Y:S02]  /*0ba0*/  IADD3.X R15, PT, PT, RZ, ~R13, RZ, P0, !PT ;  /* 0x8000000dff0f7210 */ /* 0x000fe400007fe4ff */
[----:B------:R-:W-:-:S03]  /*0bb0*/  IADD3 R10, P0, PT, -R12, R10, RZ ;  /* 0x0000000a0c0a7210 */ /* 0x000fc60007f1e1ff */
[----:B------:R3:W-:Y:S02]  /*0bc0*/  STL.64 [R11+0x20], R14 ;  /* 0x0000200e0b007387 */ /* 0x0007e40000100a00 */
[----:B------:R-:W-:Y:S02]  /*0bd0*/  IMAD.X R3, R3, 0x1, ~R13, P0 ;  /* 0x0000000103037824 */ /* 0x000fe400000e0e0d */
[----:B------:R3:W-:Y:S06]  /*0be0*/  STL.U8 [R6], R16 ;  /* 0x0000001006007387 */ /* 0x0007ec0000100000 */
.L_x_17:
[----:B------:R-:W-:Y:S05]  /*0bf0*/  BSYNC.RECONVERGENT B0 ;  /* 0x0000000000007941 */ /* 0x000fea0003800200 */
.L_x_15:
[C---:B--23--:R-:W-:Y:S01]  /*0c00*/  IMAD.HI.U32 R6, R7.reuse, 0x2f684bdb, RZ ;  /* 0x2f684bdb07067827 */ /* 0x04cfe200078e00ff */
[----:B------:R-:W-:Y:S04]  /*0c10*/  BSSY.RECONVERGENT B0, `(.L_x_18) ;  /* 0x0000026000007945 */ /* 0x000fe80003800200 */
[----:B0-----:R-:W-:Y:S01]  /*0c20*/  IADD3 R11, PT, PT, -R6, R7, RZ ;  /* 0x00000007060b7210 */ /* 0x001fe20007ffe1ff */
[----:B------:R-:W-:-:S03]  /*0c30*/  IMAD.HI.U32 R7, R7, -0x35ba7819, RZ ;  /* 0xca4587e707077827 */ /* 0x000fc600078e00ff */
[----:B------:R-:W-:Y:S02]  /*0c40*/  LEA.HI R11, R11, R6, RZ, 0x1f ;  /* 0x000000060b0b7211 */ /* 0x000fe400078ff8ff */
[----:B------:R-:W-:Y:S02]  /*0c50*/  SHF.R.U32.HI R7, RZ, 0x6, R7 ;  /* 0x00000006ff077819 */ /* 0x000fe40000011607 */
[----:B------:R-:W-:-:S05]  /*0c60*/  SHF.R.U32.HI R11, RZ, 0x4, R11 ;  /* 0x00000004ff0b7819 */ /* 0x000fca000001160b */
[----:B------:R-:W-:-:S04]  /*0c70*/  IMAD.HI.U32 R6, R11, 0x55555556, RZ ;  /* 0x555555560b067827 */ /* 0x000fc800078e00ff */
[----:B------:R-:W-:-:S05]  /*0c80*/  IMAD R6, R6, -0x3, R11 ;  /* 0xfffffffd06067824 */ /* 0x000fca00078e020b */
        /* <DEDUP_REMOVED lines=19> */
.L_x_19:
[----:B-1----:R-:W-:-:S06]  /*0dc0*/  IMAD.WIDE.U32 R14, R4, 0x8, R8 ;  /* 0x00000008040e7825 */ /* 0x002fcc00078e0008 */
[----:B------:R-:W2:Y:S01]  /*0dd0*/  LDG.E.64 R14, desc[UR8][R14.64] ;  /* 0x000000080e0e7981 */ /* 0x000ea2000c1e1b00 */
[----:B------:R-:W-:Y:S01]  /*0de0*/  LEA R11, R4, R1, 0x3 ;  /* 0x00000001040b7211 */ /* 0x000fe200078e18ff */
[----:B------:R-:W-:Y:S02]  /*0df0*/  IMAD.MOV.U32 R6, RZ, RZ, 0x2d ;  /* 0x0000002dff067424 */ /* 0x000fe400078e00ff */
[----:B------:R-:W-:Y:S01]  /*0e00*/  IMAD.IADD R4, R1, 0x1, R4 ;  /* 0x0000000101047824 */ /* 0x000fe200078e0204 */
[----:B--2---:R-:W-:-:S05]  /*0e10*/  IADD3 R12, P0, PT, RZ, -R14, RZ ;  /* 0x8000000eff0c7210 */ /* 0x004fca0007f1e0ff */
[----:B------:R-:W-:Y:S01]  /*0e20*/  IMAD.X R13, RZ, RZ, ~R15, P0 ;  /* 0x000000ffff0d7224 */ /* 0x000fe200000e0e0f */
[----:B------:R-:W-:-:S04]  /*0e30*/  IADD3 R10, P0, PT, -R14, R10, RZ ;  /* 0x0000000a0e0a7210 */ /* 0x000fc80007f1e1ff */
[----:B------:R0:W-:Y:S01]  /*0e40*/  STL.64 [R11+0x20], R12 ;  /* 0x0000200c0b007387 */ /* 0x0001e20000100a00 */
[----:B------:R-:W-:-:S03]  /*0e50*/  IADD3.X R3, PT, PT, ~R15, R3, RZ, P0, !PT ;  /* 0x000000030f037210 */ /* 0x000fc600007fe5ff */
[----:B------:R0:W-:Y:S05]  /*0e60*/  STL.U8 [R4], R6 ;  /* 0x0000000604007387 */ /* 0x0001ea0000100000 */
.L_x_20:
[----:B------:R-:W-:Y:S05]  /*0e70*/  BSYNC.RECONVERGENT B0 ;  /* 0x0000000000007941 */ /* 0x000fea0003800200 */
.L_x_18:
[----:B------:R-:W-:Y:S01]  /*0e80*/  VIADD R0, R0, 0xfffffffc ;  /* 0xfffffffc00007836 */ /* 0x000fe20000000000 */
[----:B------:R-:W-:Y:S06]  /*0e90*/  BRA.U UP0, `(.L_x_21) ;  /* 0xfffffff500b07547 */ /* 0x000fec000b83ffff */
[----:B------:R-:W-:-:S07]  /*0ea0*/  VIADD R0, R0, 0x2 ;  /* 0x0000000200007836 */ /* 0x000fce0000000000 */
.L_x_8:
[----:B------:R-:W-:-:S09]  /*0eb0*/  UISETP.NE.AND UP0, UPT, UR11, URZ, UPT ;  /* 0x000000ff0b00728c */ /* 0x000fd2000bf05270 */
[----:B------:R-:W-:Y:S05]  /*0ec0*/  BRA.U !UP0, `(.L_x_7) ;  /* 0x0000000108a87547 */ /* 0x000fea000b800000 */
[----:B-1----:R-:W1:Y:S01]  /*0ed0*/  LDC.64 R8, c[0x0][0x380] ;  /* 0x0000e000ff087b82 */ /* 0x002e620000000a00 */
[----:B------:R-:W-:-:S12]  /*0ee0*/  UIADD3 UR4, UPT, UPT, -UR11, URZ, URZ ;  /* 0x000000ff0b047290 */ /* 0x000fd8000fffe1ff */
.L_x_25:
[----:B0--3--:R-:W-:Y:S01]  /*0ef0*/  IMAD.HI.U32 R4, R7, -0x55555555, RZ ;  /* 0xaaaaaaab07047827 */ /* 0x009fe200078e00ff */
[----:B------:R-:W-:Y:S01]  /*0f00*/  UIADD3 UR4, UPT, UPT, UR4, 0x1, URZ ;  /* 0x0000000104047890 */ /* 0x000fe2000fffe0ff */
[----:B------:R-:W-:Y:S01]  /*0f10*/  BSSY.RECONVERGENT B0, `(.L_x_22) ;  /* 0x0000023000007945 */ /* 0x000fe20003800200 */
[----:B------:R-:W-:Y:S02]  /*0f20*/  IADD3 R0, PT, PT, R0, -0x1, RZ ;  /* 0xffffffff00007810 */ /* 0x000fe40007ffe0ff */
[----:B------:R-:W-:Y:S01]  /*0f30*/  SHF.R.U32.HI R4, RZ, 0x1, R4 ;  /* 0x00000001ff047819 */ /* 0x000fe20000011604 */
[----:B------:R-:W-:-:S04]  /*0f40*/  UISETP.NE.AND UP0, UPT, UR4, URZ, UPT ;  /* 0x000000ff0400728c */ /* 0x000fc8000bf05270 */
[----:B--2---:R-:W-:-:S05]  /*0f50*/  IMAD R6, R4, -0x3, R7 ;  /* 0xfffffffd04067824 */ /* 0x004fca00078e0207 */
        /* <DEDUP_REMOVED lines=19> */
.L_x_23:
        /* <DEDUP_REMOVED lines=11> */
.L_x_24:
[----:B------:R-:W-:Y:S05]  /*1140*/  BSYNC.RECONVERGENT B0 ;  /* 0x0000000000007941 */ /* 0x000fea0003800200 */
.L_x_22:
[----:B0-23--:R-:W-:Y:S01]  /*1150*/  IMAD.MOV.U32 R7, RZ, RZ, R4 ;  /* 0x000000ffff077224 */ /* 0x00dfe200078e0004 */
[----:B------:R-:W-:Y:S06]  /*1160*/  BRA.U UP0, `(.L_x_25) ;  /* 0xfffffffd00607547 */ /* 0x000fec000b83ffff */
.L_x_7:
[----:B------:R-:W4:Y:S02]  /*1170*/  LDCU.64 UR6, c[0x0][0x390] ;  /* 0x00007200ff0677ac */ /* 0x000f240008000a00 */
[----:B----4-:R-:W-:-:S04]  /*1180*/  ISETP.NE.U32.AND P0, PT, R10, UR6, PT ;  /* 0x000000060a007c0c */ /* 0x010fc8000bf05070 */
[----:B------:R-:W-:-:S13]  /*1190*/  ISETP.NE.AND.EX P0, PT, R3, UR7, PT, P0 ;  /* 0x0000000703007c0c */ /* 0x000fda000bf05300 */
[----:B0-----:R-:W-:Y:S05]  /*11a0*/  @P0 EXIT ;  /* 0x000000000000094d */ /* 0x001fea0003800000 */
[----:B------:R-:W0:Y:S01]  /*11b0*/  S2R R0, SR_LANEID ;  /* 0x0000000000007919 */ /* 0x000e220000000000 */
[----:B------:R-:W-:Y:S01]  /*11c0*/  VOTEU.ANY UR5, UPT, PT ;  /* 0x0000000000057886 */ /* 0x000fe200038e0100 */
[----:B--23--:R-:W2:Y:S01]  /*11d0*/  LDC.64 R6, c[0x0][0x398] ;  /* 0x0000e600ff067b82 */ /* 0x00cea20000000a00 */
[----:B------:R-:W0:Y:S01]  /*11e0*/  FLO.U32 R3, UR5 ;  /* 0x0000000500037d00 */ /* 0x000e2200080e0000 */
[----:B------:R-:W-:Y:S01]  /*11f0*/  UPOPC UR6, UR5 ;  /* 0x00000005000672bf */ /* 0x000fe20008000000 */
[----:B------:R-:W-:-:S03]  /*1200*/  UMOV UR4, URZ ;  /* 0x000000ff00047c82 */ /* 0x000fc60008000000 */
[----:B------:R-:W-:-:S04]  /*1210*/  UIMAD.WIDE.U32 UR6, UR6, 0x1, URZ ;  /* 0x00000001060678a5 */ /* 0x000fc8000f8e00ff */
[----:B------:R-:W-:Y:S02]  /*1220*/  UIADD3 UR4, UPT, UPT, UR7, UR4, URZ ;  /* 0x0000000407047290 */ /* 0x000fe4000fffe0ff */
[----:B-1----:R-:W-:Y:S01]  /*1230*/  MOV R9, UR7 ;  /* 0x0000000700097c02 */ /* 0x002fe20008000f00 */
[----:B------:R-:W-:-:S03]  /*1240*/  IMAD.U32 R8, RZ, RZ, UR6 ;  /* 0x00000006ff087e24 */ /* 0x000fc6000f8e00ff */
[----:B------:R-:W-:Y:S01]  /*1250*/  IMAD.U32 R9, RZ, RZ, UR4 ;  /* 0x00000004ff097e24 */ /* 0x000fe2000f8e00ff */
[----:B0-----:R-:W-:-:S13]  /*1260*/  ISETP.EQ.U32.AND P0, PT, R3, R0, PT ;  /* 0x000000000300720c */ /* 0x001fda0003f02070 */
[----:B--2---:R-:W2:Y:S01]  /*1270*/  @P0 ATOMG.E.ADD.64.STRONG.GPU PT, R6, desc[UR8][R6.64], R8 ;  /* 0x80000008060609a8 */ /* 0x004ea200081ef508 */
[----:B------:R-:W-:Y:S01]  /*1280*/  UMOV UR4, URZ ;  /* 0x000000ff00047c82 */ /* 0x000fe20008000000 */
[----:B------:R-:W0:Y:S02]  /*1290*/  S2R R0, SR_LTMASK ;  /* 0x0000000000007919 */ /* 0x000e240000003900 */
[----:B0-----:R-:W-:-:S04]  /*12a0*/  LOP3.LUT R0, R0, UR5, RZ, 0xc0, !PT ;  /* 0x0000000500007c12 */ /* 0x001fc8000f8ec0ff */
[----:B------:R-:W0:Y:S01]  /*12b0*/  POPC R11, R0 ;  /* 0x00000000000b7309 */ /* 0x000e220000000000 */
[----:B--2---:R-:W-:Y:S04]  /*12c0*/  SHFL.IDX PT, R24, R6, R3, 0x1f ;  /* 0x00001f0306187589 */ /* 0x004fe800000e0000 */
[----:B------:R-:W0:Y:S02]  /*12d0*/  SHFL.IDX PT, R25, R7, R3, 0x1f ;  /* 0x00001f0307197589 */ /* 0x000e2400000e0000 */
[----:B0-----:R-:W-:-:S04]  /*12e0*/  IMAD.WIDE.U32 R24, R11, 0x1, R24 ;  /* 0x000000010b187825 */ /* 0x001fc800078e0018 */
[----:B------:R-:W-:Y:S01]  /*12f0*/  VIADD R4, R25, UR4 ;  /* 0x0000000419047c36 */ /* 0x000fe20008000000 */
[----:B------:R-:W-:-:S04]  /*1300*/  ISETP.GT.U32.AND P0, PT, R24, 0x98967f, PT ;  /* 0x0098967f1800780c */ /* 0x000fc80003f04070 */
[----:B------:R-:W-:-:S13]  /*1310*/  ISETP.GT.U32.AND.EX P0, PT, R4, RZ, PT, P0 ;  /* 0x000000ff0400720c */ /* 0x000fda0003f04100 */
[----:B------:R-:W-:Y:S05]  /*1320*/  @P0 EXIT ;  /* 0x000000000000094d */ /* 0x000fea0003800000 */
[----:B------:R-:W0:Y:S01]  /*1330*/  LDC R3, c[0x0][0x388] ;  /* 0x0000e200ff037b82 */ /* 0x000e220000000800 */
[----:B------:R-:W-:Y:S01]  /*1340*/  IADD3 R6, P0, PT, R5, 0x1, RZ ;  /* 0x0000000105067810 */ /* 0x000fe20007f1e0ff */
[----:B------:R-:W-:-:S03]  /*1350*/  IMAD R4, R4, 0xe0, RZ ;  /* 0x000000e004047824 */ /* 0x000fc600078e02ff */
[----:B------:R-:W-:-:S03]  /*1360*/  IADD3.X R7, PT, PT, RZ, RZ, RZ, P0, !PT ;  /* 0x000000ffff077210 */ /* 0x000fc600007fe4ff */
[----:B------:R-:W1:Y:S01]  /*1370*/  LDC.64 R22, c[0x0][0x3a0] ;  /* 0x0000e800ff167b82 */ /* 0x000e620000000a00 */
[----:B0-----:R-:W-:Y:S01]  /*1380*/  ISETP.GE.AND P1, PT, R3, 0x1, PT ;  /* 0x000000010300780c */ /* 0x001fe20003f26270 */
[----:B-1----:R-:W-:-:S04]  /*1390*/  IMAD.WIDE.U32 R22, R24, 0xe0, R22 ;  /* 0x000000e018167825 */ /* 0x002fc800078e0016 */
[----:B------:R-:W-:Y:S02]  /*13a0*/  IMAD.IADD R21, R23, 0x1, R4 ;  /* 0x0000000117157824 */ /* 0x000fe400078e0204 */
[----:B------:R-:W-:-:S05]  /*13b0*/  IMAD.MOV.U32 R20, RZ, RZ, R22 ;  /* 0x000000ffff147224 */ /* 0x000fca00078e0016 */
[----:B------:R0:W-:Y:S01]  /*13c0*/  STG.E.64 desc[UR8][R20.64], R6 ;  /* 0x0000000614007986 */ /* 0x0001e2000c101b08 */
[----:B------:R-:W-:Y:S05]  /*13d0*/  @!P1 EXIT ;  /* 0x000000000000994d */ /* 0x000fea0003800000 */
[----:B------:R-:W-:Y:S01]  /*13e0*/  ISETP.GE.U32.AND P0, PT, R3, 0x10, PT ;  /* 0x000000100300780c */ /* 0x000fe20003f06070 */
[----:B------:R-:W-:-:S12]  /*13f0*/  HFMA2 R0, -RZ, RZ, 0, 0 ;  /* 0x00000000ff007431 */ /* 0x000fd800000001ff */
[----:B------:R-:W-:Y:S05]  /*1400*/  @!P0 BRA `(.L_x_26) ;  /* 0x00000004002c8947 */ /* 0x000fea0003800000 */
[C---:B------:R-:W-:Y:S01]  /*1410*/  IADD3 R28, P1, PT, R22.reuse, 0xd7, RZ ;  /* 0x000000d7161c7810 */ /* 0x040fe20007f3e0ff */
[----:B------:R-:W-:Y:S01]  /*1420*/  VIADD R5, R1, 0x60 ;  /* 0x0000006001057836 */ /* 0x000fe20000000000 */
[----:B------:R-:W-:Y:S01]  /*1430*/  LOP3.LUT R0, R3, 0x7ffffff0, RZ, 0xc0, !PT ;  /* 0x7ffffff003007812 */ /* 0x000fe200078ec0ff */
[----:B------:R-:W-:Y:S01]  /*1440*/  VIADD R18, R1, 0x8 ;  /* 0x0000000801127836 */ /* 0x000fe20000000000 */
[----:B------:R-:W-:Y:S01]  /*1450*/  IADD3 R26, P0, PT, R22, 0x40, RZ ;  /* 0x00000040161a7810 */ /* 0x000fe20007f1e0ff */
[----:B------:R-:W-:Y:S02]  /*1460*/  IMAD.X R29, RZ, RZ, R21, P1 ;  /* 0x000000ffff1d7224 */ /* 0x000fe400008e0615 */
[----:B------:R-:W-:Y:S01]  /*1470*/  IMAD.MOV R19, RZ, RZ, -R0 ;  /* 0x000000ffff137224 */ /* 0x000fe200078e0a00 */
[----:B------:R-:W-:-:S09]  /*1480*/  IADD3.X R27, PT, PT, RZ, R21, RZ, P0, !PT ;  /* 0x00000015ff1b7210 */ /* 0x000fd200007fe4ff */
.L_x_27:
[----:B0-----:R-:W2:Y:S04]  /*1490*/  LDL.64 R6, [R18+-0x8] ;  /* 0xfffff80012067983 */ /* 0x001ea80000100a00 */
[----:B------:R-:W3:Y:S04]  /*14a0*/  LDL.128 R8, [R5+-0x40] ;  /* 0xffffc00005087983 */ /* 0x000ee80000100c00 */
[----:B------:R-:W4:Y:S01]  /*14b0*/  LDL.128 R12, [R5+-0x30] ;  /* 0xffffd000050c7983 */ /* 0x000f220000100c00 */
[----:B--2---:R-:W-:-:S03]  /*14c0*/  PRMT R16, R6, 0x7770, RZ ;  /* 0x0000777006107816 */ /* 0x004fc600000000ff */
[----:B---3--:R-:W-:Y:S01]  /*14d0*/  STG.E.64 desc[UR8][R26.64+-0x38], R8 ;  /* 0xffffc8081a007986 */ /* 0x008fe2000c101b08 */
[----:B------:R-:W-:-:S03]  /*14e0*/  PRMT R17, R6, 0x7771, RZ ;  /* 0x0000777106117816 */ /* 0x000fc600000000ff */
[----:B------:R-:W-:Y:S04]  /*14f0*/  STG.E.U8 desc[UR8][R28.64+-0xf], R16 ;  /* 0xfffff1101c007986 */ /* 0x000fe8000c101108 */
[----:B------:R0:W-:Y:S04]  /*1500*/  STG.E.64 desc[UR8][R26.64+-0x30], R10 ;  /* 0xffffd00a1a007986 */ /* 0x0001e8000c101b08 */
[----:B------:R1:W-:Y:S04]  /*1510*/  STG.E.U8 desc[UR8][R28.64+-0xe], R17 ;  /* 0xfffff2111c007986 */ /* 0x0003e8000c101108 */
[----:B0-----:R-:W2:Y:S01]  /*1520*/  LDL.128 R8, [R5+-0x20] ;  /* 0xffffe00005087983 */ /* 0x001ea20000100c00 */
[----:B-1----:R-:W-:-:S03]  /*1530*/  PRMT R17, R6, 0x7772, RZ ;  /* 0x0000777206117816 */ /* 0x002fc600000000ff */
[----:B----4-:R-:W-:Y:S04]  /*1540*/  STG.E.64 desc[UR8][R26.64+-0x28], R12 ;  /* 0xffffd80c1a007986 */ /* 0x010fe8000c101b08 */
[----:B------:R-:W-:Y:S04]  /*1550*/  STG.E.U8 desc[UR8][R28.64+-0xd], R17 ;  /* 0xfffff3111c007986 */ /* 0x000fe8000c101108 */
[----:B------:R0:W-:Y:S04]  /*1560*/  STG.E.64 desc[UR8][R26.64+-0x20], R14 ;  /* 0xffffe00e1a007986 */ /* 0x0001e8000c101b08 */
[----:B0-----:R-:W3:Y:S01]  /*1570*/  LDL.128 R12, [R5+-0x10] ;  /* 0xfffff000050c7983 */ /* 0x001ee20000100c00 */
[----:B------:R-:W-:-:S02]  /*1580*/  PRMT R16, R6, 0x7773, RZ ;  /* 0x0000777306107816 */ /* 0x000fc400000000ff */
[C---:B------:R-:W-:Y:S02]  /*1590*/  PRMT R6, R7.reuse, 0x7770, RZ ;  /* 0x0000777007067816 */ /* 0x040fe400000000ff */
[C---:B------:R-:W-:Y:S01]  /*15a0*/  PRMT R17, R7.reuse, 0x7771, RZ ;  /* 0x0000777107117816 */ /* 0x040fe200000000ff */
[----:B------:R-:W-:Y:S04]  /*15b0*/  STG.E.U8 desc[UR8][R28.64+-0xc], R16 ;  /* 0xfffff4101c007986 */ /* 0x000fe8000c101108 */
[----:B--2---:R-:W-:Y:S04]  /*15c0*/  STG.E.64 desc[UR8][R26.64+-0x18], R8 ;  /* 0xffffe8081a007986 */ /* 0x004fe8000c101b08 */
[----:B------:R0:W-:Y:S04]  /*15d0*/  STG.E.U8 desc[UR8][R28.64+-0xb], R6 ;  /* 0xfffff5061c007986 */ /* 0x0001e8000c101108 */
[----:B------:R1:W-:Y:S04]  /*15e0*/  STG.E.64 desc[UR8][R26.64+-0x10], R10 ;  /* 0xfffff00a1a007986 */ /* 0x0003e8000c101b08 */
[----:B------:R2:W-:Y:S01]  /*15f0*/  STG.E.U8 desc[UR8][R28.64+-0xa], R17 ;  /* 0xfffff6111c007986 */ /* 0x0005e2000c101108 */
[----:B0-----:R-:W-:-:S03]  /*1600*/  PRMT R6, R7, 0x7772, RZ ;  /* 0x0000777207067816 */ /* 0x001fc600000000ff */
[----:B-1----:R-:W4:Y:S04]  /*1610*/  LDL.128 R8, [R5] ;  /* 0x0000000005087983 */ /* 0x002f280000100c00 */
[----:B--2---:R-:W2:Y:S04]  /*1620*/  LDL.64 R16, [R18] ;  /* 0x0000000012107983 */ /* 0x004ea80000100a00 */
[----:B---3--:R-:W-:Y:S04]  /*1630*/  STG.E.64 desc[UR8][R26.64+-0x8], R12 ;  /* 0xfffff80c1a007986 */ /* 0x008fe8000c101b08 */
[----:B------:R-:W-:Y:S04]  /*1640*/  STG.E.U8 desc[UR8][R28.64+-0x9], R6 ;  /* 0xfffff7061c007986 */ /* 0x000fe8000c101108 */
[----:B------:R0:W-:Y:S04]  /*1650*/  STG.E.64 desc[UR8][R26.64], R14 ;  /* 0x0000000e1a007986 */ /* 0x0001e8000c101b08 */
[----:B0-----:R-:W3:Y:S01]  /*1660*/  LDL.128 R12, [R5+0x10] ;  /* 0x00001000050c7983 */ /* 0x001ee20000100c00 */
[----:B------:R-:W-:-:S05]  /*1670*/  PRMT R7, R7, 0x7773, RZ ;  /* 0x0000777307077816 */ /* 0x000fca00000000ff */
[----:B------:R2:W-:Y:S04]  /*1680*/  STG.E.U8 desc[UR8][R28.64+-0x8], R7 ;  /* 0xfffff8071c007986 */ /* 0x0005e8000c101108 */
[----:B----4-:R-:W-:Y:S01]  /*1690*/  STG.E.64 desc[UR8][R26.64+0x8], R8 ;  /* 0x000008081a007986 */ /* 0x010fe2000c101b08 */
[C---:B--2---:R-:W-:Y:S02]  /*16a0*/  PRMT R7, R16.reuse, 0x7770, RZ ;  /* 0x0000777010077816 */ /* 0x044fe400000000ff */
[----:B------:R-:W-:-:S03]  /*16b0*/  PRMT R6, R16, 0x7771, RZ ;  /* 0x0000777110067816 */ /* 0x000fc600000000ff */
[----:B------:R-:W-:Y:S04]  /*16c0*/  STG.E.U8 desc[UR8][R28.64+-0x7], R7 ;  /* 0xfffff9071c007986 */ /* 0x000fe8000c101108 */
[----:B------:R0:W-:Y:S04]  /*16d0*/  STG.E.64 desc[UR8][R26.64+0x10], R10 ;  /* 0x0000100a1a007986 */ /* 0x0001e8000c101b08 */
[----:B------:R1:W-:Y:S04]  /*16e0*/  STG.E.U8 desc[UR8][R28.64+-0x6], R6 ;  /* 0xfffffa061c007986 */ /* 0x0003e8000c101108 */
[----:B0-----:R-:W2:Y:S01]  /*16f0*/  LDL.128 R8, [R5+0x20] ;  /* 0x0000200005087983 */ /* 0x001ea20000100c00 */
[----:B-1----:R-:W-:-:S03]  /*1700*/  PRMT R6, R16, 0x7772, RZ ;  /* 0x0000777210067816 */ /* 0x002fc600000000ff */
[----:B---3--:R-:W-:Y:S04]  /*1710*/  STG.E.64 desc[UR8][R26.64+0x18], R12 ;  /* 0x0000180c1a007986 */ /* 0x008fe8000c101b08 */
[----:B------:R-:W-:Y:S04]  /*1720*/  STG.E.U8 desc[UR8][R28.64+-0x5], R6 ;  /* 0xfffffb061c007986 */ /* 0x000fe8000c101108 */
[----:B------:R0:W-:Y:S04]  /*1730*/  STG.E.64 desc[UR8][R26.64+0x20], R14 ;  /* 0x0000200e1a007986 */ /* 0x0001e8000c101b08 */
[----:B0-----:R0:W3:Y:S01]  /*1740*/  LDL.128 R12, [R5+0x30] ;  /* 0x00003000050c7983 */ /* 0x0010e20000100c00 */
[----:B------:R-:W-:-:S02]  /*1750*/  PRMT R7, R16, 0x7773, RZ ;  /* 0x0000777310077816 */ /* 0x000fc400000000ff */
[----:B------:R-:W-:Y:S02]  /*1760*/  IADD3 R19, PT, PT, R19, 0x10, RZ ;  /* 0x0000001013137810 */ /* 0x000fe40007ffe0ff */
[C---:B------:R-:W-:Y:S01]  /*1770*/  PRMT R16, R17.reuse, 0x7770, RZ ;  /* 0x0000777011107816 */ /* 0x040fe200000000ff */
[----:B------:R1:W-:Y:S01]  /*1780*/  STG.E.U8 desc[UR8][R28.64+-0x4], R7 ;  /* 0xfffffc071c007986 */ /* 0x0003e2000c101108 */
[----:B------:R-:W-:Y:S02]  /*1790*/  PRMT R6, R17, 0x7771, RZ ;  /* 0x0000777111067816 */ /* 0x000fe400000000ff */
[----:B------:R-:W-:Y:S02]  /*17a0*/  ISETP.NE.AND P0, PT, R19, RZ, PT ;  /* 0x000000ff1300720c */ /* 0x000fe40003f05270 */
[C---:B-1----:R-:W-:Y:S02]  /*17b0*/  PRMT R7, R17.reuse, 0x7772, RZ ;  /* 0x0000777211077816 */ /* 0x042fe400000000ff */
[----:B------:R-:W-:Y:S01]  /*17c0*/  PRMT R17, R17, 0x7773, RZ ;  /* 0x0000777311117816 */ /* 0x000fe200000000ff */
[----:B0-----:R-:W-:Y:S01]  /*17d0*/  VIADD R5, R5, 0x80 ;  /* 0x0000008005057836 */ /* 0x001fe20000000000 */
[----:B------:R-:W-:Y:S01]  /*17e0*/  IADD3 R18, PT, PT, R18, 0x10, RZ ;  /* 0x0000001012127810 */ /* 0x000fe20007ffe0ff */
[----:B--2---:R-:W-:Y:S04]  /*17f0*/  STG.E.64 desc[UR8][R26.64+0x28], R8 ;  /* 0x000028081a007986 */ /* 0x004fe8000c101b08 */
[----:B------:R-:W-:Y:S04]  /*1800*/  STG.E.U8 desc[UR8][R28.64+-0x3], R16 ;  /* 0xfffffd101c007986 */ /* 0x000fe8000c101108 */
[----:B------:R-:W-:Y:S04]  /*1810*/  STG.E.64 desc[UR8][R26.64+0x30], R10 ;  /* 0x0000300a1a007986 */ /* 0x000fe8000c101b08 */
[----:B------:R-:W-:Y:S04]  /*1820*/  STG.E.U8 desc[UR8][R28.64+-0x2], R6 ;  /* 0xfffffe061c007986 */ /* 0x000fe8000c101108 */
[----:B---3--:R-:W-:Y:S04]  /*1830*/  STG.E.64 desc[UR8][R26.64+0x38], R12 ;  /* 0x0000380c1a007986 */ /* 0x008fe8000c101b08 */
[----:B------:R-:W-:Y:S04]  /*1840*/  STG.E.U8 desc[UR8][R28.64+-0x1], R7 ;  /* 0xffffff071c007986 */ /* 0x000fe8000c101108 */
[----:B------:R0:W-:Y:S04]  /*1850*/  STG.E.64 desc[UR8][R26.64+0x40], R14 ;  /* 0x0000400e1a007986 */ /* 0x0001e8000c101b08 */
[----:B------:R1:W-:Y:S01]  /*1860*/  STG.E.U8 desc[UR8][R28.64], R17 ;  /* 0x000000111c007986 */ /* 0x0003e2000c101108 */
[----:B0-----:R-:W-:-:S02]  /*1870*/  IADD3 R26, P1, PT, R26, 0x80, RZ ;  /* 0x000000801a1a7810 */ /* 0x001fc40007f3e0ff */
[----:B-1----:R-:W-:-:S03]  /*1880*/  IADD3 R28, P2, PT, R28, 0x10, RZ ;  /* 0x000000101c1c7810 */ /* 0x002fc60007f5e0ff */
[----:B------:R-:W-:Y:S02]  /*1890*/  IMAD.X R27, RZ, RZ, R27, P1 ;  /* 0x000000ffff1b7224 */ /* 0x000fe400008e061b */
[----:B------:R-:W-:Y:S01]  /*18a0*/  IMAD.X R29, RZ, RZ, R29, P2 ;  /* 0x000000ffff1d7224 */ /* 0x000fe200010e061d */
[----:B------:R-:W-:Y:S07]  /*18b0*/  @P0 BRA `(.L_x_27) ;  /* 0xfffffff800f40947 */ /* 0x000fee000383ffff */
.L_x_26:
[----:B0-----:R-:W-:-:S13]  /*18c0*/  LOP3.LUT P0, R6, R3, 0xf, RZ, 0xc0, !PT ;  /* 0x0000000f03067812 */ /* 0x001fda000780c0ff */
[----:B------:R-:W-:Y:S05]  /*18d0*/  @!P0 EXIT ;  /* 0x000000000000894d */ /* 0x000fea0003800000 */
[----:B------:R-:W-:Y:S02]  /*18e0*/  ISETP.GE.U32.AND P0, PT, R6, 0x8, PT ;  /* 0x000000080600780c */ /* 0x000fe40003f06070 */
[----:B------:R-:W-:-:S04]  /*18f0*/  LOP3.LUT R5, R3, 0x7, RZ, 0xc0, !PT ;  /* 0x0000000703057812 */ /* 0x000fc800078ec0ff */
[----:B------:R-:W-:-:S07]  /*1900*/  ISETP.NE.AND P1, PT, R5, RZ, PT ;  /* 0x000000ff0500720c */ /* 0x000fce0003f25270 */
[----:B------:R-:W-:Y:S06]  /*1910*/  @!P0 BRA `(.L_x_28) ;  /* 0x0000000000888947 */ /* 0x000fec0003800000 */
[----:B------:R-:W-:Y:S01]  /*1920*/  IMAD R7, R0, 0x8, R1 ;  /* 0x0000000800077824 */ /* 0x000fe200078e0201 */
[----:B------:R-:W-:-:S04]  /*1930*/  IADD3 R6, PT, PT, R1, R0, RZ ;  /* 0x0000000001067210 */ /* 0x000fc80007ffe0ff */
[----:B------:R-:W2:Y:S04]  /*1940*/  LDL.128 R12, [R7+0x20] ;  /* 0x00002000070c7983 */ /* 0x000ea80000100c00 */
[----:B------:R-:W3:Y:S01]  /*1950*/  LDL.U8 R27, [R6] ;  /* 0x00000000061b7983 */ /* 0x000ee20000100000 */
[C---:B------:R-:W-:Y:S01]  /*1960*/  IADD3 R18, P0, PT, R0.reuse, R22, RZ ;  /* 0x0000001600127210 */ /* 0x040fe20007f1e0ff */
[----:B------:R-:W-:Y:S02]  /*1970*/  IMAD.WIDE.U32 R16, R0, 0x8, R20 ;  /* 0x0000000800107825 */ /* 0x000fe400078e0014 */
[----:B------:R-:W4:Y:S02]  /*1980*/  LDL.U8 R29, [R6+0x1] ;  /* 0x00000100061d7983 */ /* 0x000f240000100000 */
[----:B------:R-:W-:-:S02]  /*1990*/  IMAD.X R19, RZ, RZ, R21, P0 ;  /* 0x000000ffff137224 */ /* 0x000fc400000e0615 */
[----:B------:R-:W5:Y:S04]  /*19a0*/  LDL.128 R8, [R7+0x30] ;  /* 0x0000300007087983 */ /* 0x000f680000100c00 */
[----:B------:R-:W5:Y:S04]  /*19b0*/  LDL.U8 R26, [R6+0x2] ;  /* 0x00000200061a7983 */ /* 0x000f680000100000 */
[----:B------:R-:W5:Y:S04]  /*19c0*/  LDL.U8 R28, [R6+0x3] ;  /* 0x00000300061c7983 */ /* 0x000f680000100000 */
[----:B--2---:R-:W-:Y:S04]  /*19d0*/  STG.E.64 desc[UR8][R16.64+0x8], R12 ;  /* 0x0000080c10007986 */ /* 0x004fe8000c101b08 */
[----:B---3--:R0:W-:Y:S04]  /*19e0*/  STG.E.U8 desc[UR8][R18.64+0xc8], R27 ;  /* 0x0000c81b12007986 */ /* 0x0081e8000c101108 */
[----:B------:R1:W-:Y:S04]  /*19f0*/  STG.E.64 desc[UR8][R16.64+0x10], R14 ;  /* 0x0000100e10007986 */ /* 0x0003e8000c101b08 */
[----:B----4-:R2:W-:Y:S04]  /*1a00*/  STG.E.U8 desc[UR8][R18.64+0xc9], R29 ;  /* 0x0000c91d12007986 */ /* 0x0105e8000c101108 */
[----:B0-----:R-:W3:Y:S04]  /*1a10*/  LDL.U8 R27, [R6+0x4] ;  /* 0x00000400061b7983 */ /* 0x001ee80000100000 */
[----:B-1----:R-:W4:Y:S04]  /*1a20*/  LDL.128 R12, [R7+0x40] ;  /* 0x00004000070c7983 */ /* 0x002f280000100c00 */
[----:B-----5:R-:W-:Y:S04]  /*1a30*/  STG.E.64 desc[UR8][R16.64+0x18], R8 ;  /* 0x0000180810007986 */ /* 0x020fe8000c101b08 */
[----:B------:R-:W-:Y:S04]  /*1a40*/  STG.E.U8 desc[UR8][R18.64+0xca], R26 ;  /* 0x0000ca1a12007986 */ /* 0x000fe8000c101108 */
[----:B------:R0:W-:Y:S04]  /*1a50*/  STG.E.64 desc[UR8][R16.64+0x20], R10 ;  /* 0x0000200a10007986 */ /* 0x0001e8000c101b08 */
[----:B------:R-:W-:Y:S04]  /*1a60*/  STG.E.U8 desc[UR8][R18.64+0xcb], R28 ;  /* 0x0000cb1c12007986 */ /* 0x000fe8000c101108 */
[----:B--2---:R-:W2:Y:S04]  /*1a70*/  LDL.U8 R29, [R6+0x6] ;  /* 0x00000600061d7983 */ /* 0x004ea80000100000 */
[----:B0-----:R-:W5:Y:S04]  /*1a80*/  LDL.128 R8, [R7+0x50] ;  /* 0x0000500007087983 */ /* 0x001f680000100c00 */
[----:B----4-:R0:W-:Y:S04]  /*1a90*/  STG.E.64 desc[UR8][R16.64+0x28], R12 ;  /* 0x0000280c10007986 */ /* 0x0101e8000c101b08 */
[----:B---3--:R1:W-:Y:S04]  /*1aa0*/  STG.E.U8 desc[UR8][R18.64+0xcc], R27 ;  /* 0x0000cc1b12007986 */ /* 0x0083e8000c101108 */
[----:B0-----:R-:W3:Y:S04]  /*1ab0*/  LDL.U8 R13, [R6+0x5] ;  /* 0x00000500060d7983 */ /* 0x001ee80000100000 */
[----:B-1----:R-:W4:Y:S04]  /*1ac0*/  LDL.U8 R27, [R6+0x7] ;  /* 0x00000700061b7983 */ /* 0x002f280000100000 */
[----:B------:R0:W-:Y:S01]  /*1ad0*/  STG.E.64 desc[UR8][R16.64+0x30], R14 ;  /* 0x0000300e10007986 */ /* 0x0001e2000c101b08 */
[----:B------:R-:W-:-:S03]  /*1ae0*/  VIADD R0, R0, 0x8 ;  /* 0x0000000800007836 */ /* 0x000fc60000000000 */
[----:B---3--:R0:W-:Y:S04]  /*1af0*/  STG.E.U8 desc[UR8][R18.64+0xcd], R13 ;  /* 0x0000cd0d12007986 */ /* 0x0081e8000c101108 */
[----:B-----5:R0:W-:Y:S04]  /*1b00*/  STG.E.64 desc[UR8][R16.64+0x38], R8 ;  /* 0x0000380810007986 */ /* 0x0201e8000c101b08 */
[----:B--2---:R0:W-:Y:S04]  /*1b10*/  STG.E.U8 desc[UR8][R18.64+0xce], R29 ;  /* 0x0000ce1d12007986 */ /* 0x0041e8000c101108 */
[----:B------:R0:W-:Y:S04]  /*1b20*/  STG.E.64 desc[UR8][R16.64+0x40], R10 ;  /* 0x0000400a10007986 */ /* 0x0001e8000c101b08 */
[----:B----4-:R0:W-:Y:S02]  /*1b30*/  STG.E.U8 desc[UR8][R18.64+0xcf], R27 ;  /* 0x0000cf1b12007986 */ /* 0x0101e4000c101108 */
.L_x_28:
[----:B------:R-:W-:Y:S05]  /*1b40*/  @!P1 EXIT ;  /* 0x000000000000994d */ /* 0x000fea0003800000 */
[----:B------:R-:W-:Y:S02]  /*1b50*/  ISETP.GE.U32.AND P0, PT, R5, 0x4, PT ;  /* 0x000000040500780c */ /* 0x000fe40003f06070 */
[----:B------:R-:W-:-:S04]  /*1b60*/  LOP3.LUT R3, R3, 0x3, RZ, 0xc0, !PT ;  /* 0x0000000303037812 */ /* 0x000fc800078ec0ff */
[----:B------:R-:W-:-:S07]  /*1b70*/  ISETP.NE.AND P1, PT, R3, RZ, PT ;  /* 0x000000ff0300720c */ /* 0x000fce0003f25270 */
[----:B------:R-:W-:Y:S06]  /*1b80*/  @!P0 BRA `(.L_x_29) ;  /* 0x0000000000508947 */ /* 0x000fec0003800000 */
[----:B------:R-:W-:Y:S01]  /*1b90*/  LEA R5, R0, R1, 0x3 ;  /* 0x0000000100057211 */ /* 0x000fe200078e18ff */
[----:B0-----:R-:W-:-:S04]  /*1ba0*/  IMAD.IADD R16, R1, 0x1, R0 ;  /* 0x0000000101107824 */ /* 0x001fc800078e0200 */
[----:B------:R-:W2:Y:S04]  /*1bb0*/  LDL.128 R8, [R5+0x20] ;  /* 0x0000200005087983 */ /* 0x000ea80000100c00 */
[----:B------:R-:W3:Y:S04]  /*1bc0*/  LDL.U8 R17, [R16] ;  /* 0x0000000010117983 */ /* 0x000ee80000100000 */
[----:B------:R-:W4:Y:S04]  /*1bd0*/  LDL.U8 R19, [R16+0x1] ;  /* 0x0000010010137983 */ /* 0x000f280000100000 */
[----:B------:R-:W5:Y:S04]  /*1be0*/  LDL.128 R12, [R5+0x30] ;  /* 0x00003000050c7983 */ /* 0x000f680000100c00 */
[----:B------:R-:W5:Y:S04]  /*1bf0*/  LDL.U8 R27, [R16+0x2] ;  /* 0x00000200101b7983 */ /* 0x000f680000100000 */
[----:B------:R-:W5:Y:S01]  /*1c00*/  LDL.U8 R29, [R16+0x3] ;  /* 0x00000300101d7983 */ /* 0x000f620000100000 */
[C---:B------:R-:W-:Y:S01]  /*1c10*/  IADD3 R22, P0, PT, R0.reuse, R22, RZ ;  /* 0x0000001600167210 */ /* 0x040fe20007f1e0ff */
[C---:B------:R-:W-:Y:S01]  /*1c20*/  IMAD.WIDE.U32 R6, R0.reuse, 0x8, R20 ;  /* 0x0000000800067825 */ /* 0x040fe200078e0014 */
[----:B------:R-:W-:-:S03]  /*1c30*/  IADD3 R0, PT, PT, R0, 0x4, RZ ;  /* 0x0000000400007810 */ /* 0x000fc60007ffe0ff */
[----:B------:R-:W-:Y:S01]  /*1c40*/  IMAD.X R23, RZ, RZ, R21, P0 ;  /* 0x000000ffff177224 */ /* 0x000fe200000e0615 */
[----:B--2---:R1:W-:Y:S04]  /*1c50*/  STG.E.64 desc[UR8][R6.64+0x8], R8 ;  /* 0x0000080806007986 */ /* 0x0043e8000c101b08 */
[----:B---3--:R1:W-:Y:S04]  /*1c60*/  STG.E.U8 desc[UR8][R22.64+0xc8], R17 ;  /* 0x0000c81116007986 */ /* 0x0083e8000c101108 */
[----:B------:R1:W-:Y:S04]  /*1c70*/  STG.E.64 desc[UR8][R6.64+0x10], R10 ;  /* 0x0000100a06007986 */ /* 0x0003e8000c101b08 */
[----:B----4-:R1:W-:Y:S04]  /*1c80*/  STG.E.U8 desc[UR8][R22.64+0xc9], R19 ;  /* 0x0000c91316007986 */ /* 0x0103e8000c101108 */
[----:B-----5:R1:W-:Y:S04]  /*1c90*/  STG.E.64 desc[UR8][R6.64+0x18], R12 ;  /* 0x0000180c06007986 */ /* 0x0203e8000c101b08 */
[----:B------:R1:W-:Y:S04]  /*1ca0*/  STG.E.U8 desc[UR8][R22.64+0xca], R27 ;  /* 0x0000ca1b16007986 */ /* 0x0003e8000c101108 */
[----:B------:R1:W-:Y:S04]  /*1cb0*/  STG.E.64 desc[UR8][R6.64+0x20], R14 ;  /* 0x0000200e06007986 */ /* 0x0003e8000c101b08 */
[----:B------:R1:W-:Y:S02]  /*1cc0*/  STG.E.U8 desc[UR8][R22.64+0xcb], R29 ;  /* 0x0000cb1d16007986 */ /* 0x0003e4000c101108 */
.L_x_29:
[----:B------:R-:W-:Y:S05]  /*1cd0*/  @!P1 EXIT ;  /* 0x000000000000994d */ /* 0x000fea0003800000 */
[----:B------:R-:W2:Y:S01]  /*1ce0*/  LDCU.64 UR4, c[0x0][0x3a0] ;  /* 0x00007400ff0477ac */ /* 0x000ea20008000a00 */
[----:B-1----:R-:W-:-:S04]  /*1cf0*/  IMAD.WIDE.U32 R6, R0, 0x8, RZ ;  /* 0x0000000800067825 */ /* 0x002fc800078e00ff */
[--C-:B0-----:R-:W-:Y:S01]  /*1d00*/  IMAD.MOV.U32 R8, RZ, RZ, R0.reuse ;  /* 0x000000ffff087224 */ /* 0x101fe200078e0000 */
[----:B------:R-:W-:Y:S01]  /*1d10*/  IADD3 R10, PT, PT, R6, R2, RZ ;  /* 0x00000002060a7210 */ /* 0x000fe20007ffe0ff */
[----:B------:R-:W-:Y:S02]  /*1d20*/  IMAD.MOV.U32 R9, RZ, RZ, RZ ;  /* 0x000000ffff097224 */ /* 0x000fe400078e00ff */
[----:B------:R-:W-:Y:S02]  /*1d30*/  IMAD.IADD R12, R1, 0x1, R0 ;  /* 0x00000001010c7824 */ /* 0x000fe400078e0200 */
[----:B------:R-:W-:-:S04]  /*1d40*/  IMAD.WIDE.U32 R8, R24, 0xe0, R8 ;  /* 0x000000e018087825 */ /* 0x000fc800078e0008 */
[----:B------:R-:W-:Y:S01]  /*1d50*/  IMAD.WIDE.U32 R24, R24, 0xe0, R6 ;  /* 0x000000e018187825 */ /* 0x000fe200078e0006 */
[----:B--2---:R-:W-:-:S03]  /*1d60*/  IADD3 R13, P0, PT, R8, UR4, RZ ;  /* 0x00000004080d7c10 */ /* 0x004fc6000ff1e0ff */
[----:B------:R-:W-:Y:S01]  /*1d70*/  IMAD.MOV R8, RZ, RZ, -R3 ;  /* 0x000000ffff087224 */ /* 0x000fe200078e0a03 */
[----:B------:R-:W-:Y:S02]  /*1d80*/  IADD3 R11, P2, PT, R24, UR4, RZ ;  /* 0x00000004180b7c10 */ /* 0x000fe4000ff5e0ff */
[C---:B------:R-:W-:Y:S02]  /*1d90*/  IADD3.X R9, PT, PT, R4.reuse, UR5, R9, P0, !PT ;  /* 0x0000000504097c10 */ /* 0x040fe400087fe409 */
[----:B------:R-:W-:Y:S02]  /*1da0*/  IADD3 R11, P3, PT, R11, 0x8, RZ ;  /* 0x000000080b0b7810 */ /* 0x000fe40007f7e0ff */
[----:B------:R-:W-:Y:S02]  /*1db0*/  IADD3.X R4, PT, PT, R4, UR5, R25, P2, !PT ;  /* 0x0000000504047c10 */ /* 0x000fe400097fe419 */
[----:B------:R-:W-:-:S03]  /*1dc0*/  IADD3 R13, P1, PT, R13, 0xc8, RZ ;  /* 0x000000c80d0d7810 */ /* 0x000fc60007f3e0ff */
[----:B------:R-:W-:Y:S01]  /*1dd0*/  IMAD.X R0, RZ, RZ, R4, P3 ;  /* 0x000000ffff007224 */ /* 0x000fe200018e0604 */
[----:B------:R-:W-:-:S09]  /*1de0*/  IADD3.X R14, PT, PT, RZ, R9, RZ, P1, !PT ;  /* 0x00000009ff0e7210 */ /* 0x000fd20000ffe4ff */
.L_x_30:
[----:B0-----:R0:W2:Y:S04]  /*1df0*/  LDL.64 R2, [R10] ;  /* 0x000000000a027983 */ /* 0x0010a80000100a00 */
[----:B------:R1:W3:Y:S01]  /*1e00*/  LDL.U8 R9, [R12] ;  /* 0x000000000c097983 */ /* 0x0002e20000100000 */
[----:B------:R-:W-:Y:S01]  /*1e10*/  IMAD.MOV.U32 R4, RZ, RZ, R11 ;  /* 0x000000ffff047224 */ /* 0x000fe200078e000b */
[----:B------:R-:W-:Y:S01]  /*1e20*/  MOV R5, R0 ;  /* 0x0000000000057202 */ /* 0x000fe20000000f00 */
[----:B------:R-:W-:Y:S01]  /*1e30*/  IMAD.MOV.U32 R6, RZ, RZ, R13 ;  /* 0x000000ffff067224 */ /* 0x000fe200078e000d */
[----:B------:R-:W-:Y:S01]  /*1e40*/  IADD3 R8, PT, PT, R8, 0x1, RZ ;  /* 0x0000000108087810 */ /* 0x000fe20007ffe0ff */
[----:B------:R-:W-:Y:S01]  /*1e50*/  IMAD.MOV.U32 R7, RZ, RZ, R14 ;  /* 0x000000ffff077224 */ /* 0x000fe200078e000e */
[----:B------:R-:W-:Y:S01]  /*1e60*/  IADD3 R11, P2, PT, R11, 0x8, RZ ;  /* 0x000000080b0b7810 */ /* 0x000fe20007f5e0ff */
[----:B0-----:R-:W-:Y:S01]  /*1e70*/  VIADD R10, R10, 0x8 ;  /* 0x000000080a0a7836 */ /* 0x001fe20000000000 */
[----:B------:R-:W-:Y:S01]  /*1e80*/  ISETP.NE.AND P0, PT, R8, RZ, PT ;  /* 0x000000ff0800720c */ /* 0x000fe20003f05270 */
[----:B-1----:R-:W-:Y:S01]  /*1e90*/  VIADD R12, R12, 0x1 ;  /* 0x000000010c0c7836 */ /* 0x002fe20000000000 */
[----:B------:R-:W-:Y:S01]  /*1ea0*/  IADD3 R13, P1, PT, R13, 0x1, RZ ;  /* 0x000000010d0d7810 */ /* 0x000fe20007f3e0ff */
[----:B------:R-:W-:-:S03]  /*1eb0*/  IMAD.X R0, RZ, RZ, R0, P2 ;  /* 0x000000ffff007224 */ /* 0x000fc600010e0600 */
[----:B------:R-:W-:Y:S01]  /*1ec0*/  IADD3.X R14, PT, PT, RZ, R14, RZ, P1, !PT ;  /* 0x0000000eff0e7210 */ /* 0x000fe20000ffe4ff */
[----:B--2---:R0:W-:Y:S04]  /*1ed0*/  STG.E.64 desc[UR8][R4.64], R2 ;  /* 0x0000000204007986 */ /* 0x0041e8000c101b08 */
[----:B---3--:R0:W-:Y:S02]  /*1ee0*/  STG.E.U8 desc[UR8][R6.64], R9 ;  /* 0x0000000906007986 */ /* 0x0081e4000c101108 */
[----:B------:R-:W-:Y:S05]  /*1ef0*/  @P0 BRA `(.L_x_30) ;  /* 0xfffffffc00bc0947 */ /* 0x000fea000383ffff */
[----:B------:R-:W-:Y:S05]  /*1f00*/  EXIT ;  /* 0x000000000000794d */ /* 0x000fea0003800000 */
.L_x_31:
[----:B------:R-:W-:-:S00]  /*1f10*/  BRA `(.L_x_31) ;  /* 0xfffffffc00fc7947 */ /* 0x000fc0000383ffff */
[----:B------:R-:W-:-:S00]  /*1f20*/  NOP ;  /* 0x0000000000007918 */ /* 0x000fc00000000000 */
        /* <DEDUP_REMOVED lines=13> */
.L_x_32:


//--------------------- .nv.shared.reserved.0     --------------------------
	.section	.nv.shared.reserved.0,"aw",@nobits
	.weak		__nv_reservedSMEM_offset_0_alias
	.size		__nv_reservedSMEM_offset_0_alias, 0, 64
	.other		__nv_reservedSMEM_offset_0_alias,@"STO_CUDA_RESERVED_SHARED STV_DEFAULT"
__nv_reservedSMEM_offset_0_alias:
	.zero		0
	.zero		64


//--------------------- .nv.constant0._Z16bruteForceKernelPxixPyP14SequenceResult --------------------------
	.section	.nv.constant0._Z16bruteForceKernelPxixPyP14SequenceResult,"a",@progbits
	.sectionflags	@""
	.align	4
.nv.constant0._Z16bruteForceKernelPxixPyP14SequenceResult:
	.zero		936


//--------------------- SYMBOLS --------------------------

	.type		.nv.reservedSmem.offset0,@object
	.size		.nv.reservedSmem.offset0,0x4
